	.target	sm_90a

	.elftype	@"ET_EXEC"


//--------------------- .note.nv.tkinfo           --------------------------
	.section	.note.nv.tkinfo,"",@"SHT_NOTE"
	.sectionflags	@"SHF_NOTE_NV_TKINFO"
	.tkinfo
        /*0018*/ 	.word	0x00000002
        /*0030*/ 	.string	""
        /*0030*/ 	.string	"ptxas"
        /*0030*/ 	.string	"Cuda compilation tools, release 13.0, V13.0.88"
        /*0030*/ 	.string	"Build cuda_13.0.r13.0/compiler.36424714_0"
        /*0030*/ 	.string	"-v  -suppress-debug-info  -lineinfo  -arch sm_90a "



//--------------------- .note.nv.cuinfo           --------------------------
	.section	.note.nv.cuinfo,"",@"SHT_NOTE"
	.sectionflags	@"SHF_NOTE_NV_CUINFO"
        /*0018*/ 	.short	0x0002
        /*001a*/ 	.short	0x005a
        /*001c*/ 	.short	0x0082
	.zero		2


//--------------------- .nv.info                  --------------------------
	.section	.nv.info,"",@"SHT_CUDA_INFO"
	.align	4


	//----- nvinfo : EIATTR_REGCOUNT
	.align		4
        /*0000*/ 	.byte	0x04, 0x2f
        /*0002*/ 	.short	(.L_1 - .L_0)
	.align		4
.L_0:
        /*0004*/ 	.word	index@(gluon_wgmma)
        /*0008*/ 	.word	0x0000005a


	//----- nvinfo : EIATTR_FRAME_SIZE
	.align		4
.L_1:
        /*000c*/ 	.byte	0x04, 0x11
        /*000e*/ 	.short	(.L_3 - .L_2)
	.align		4
.L_2:
        /*0010*/ 	.word	index@(gluon_wgmma)
        /*0014*/ 	.word	0x00000000


	//----- nvinfo : EIATTR_MIN_STACK_SIZE
	.align		4
.L_3:
        /*0018*/ 	.byte	0x04, 0x12
        /*001a*/ 	.short	(.L_5 - .L_4)
	.align		4
.L_4:
        /*001c*/ 	.word	index@(gluon_wgmma)
        /*0020*/ 	.word	0x00000000
.L_5:


//--------------------- .nv.compat                --------------------------
	.section	.nv.compat,"",@"SHT_CUDA_COMPAT_INFO"
	.align	4
        /*0000*/ 	.byte	0x02, 0x09, 0x01, 0x00, 0x02, 0x02, 0x04, 0x00, 0x02, 0x05, 0x05, 0x00, 0x03, 0x07, 0x01, 0x01
        /*0010*/ 	.byte	0x02, 0x03, 0x03, 0x00, 0x02, 0x06, 0x01, 0x00, 0x04, 0x0b, 0x08, 0x00, 0x00, 0x00, 0x00, 0x00
        /*0020*/ 	.byte	0x00, 0x00, 0x00, 0x00


//--------------------- .nv.info.gluon_wgmma      --------------------------
	.section	.nv.info.gluon_wgmma,"",@"SHT_CUDA_INFO"
	.sectionflags	@""
	.align	4


	//----- nvinfo : EIATTR_CUDA_API_VERSION
	.align		4
        /*0000*/ 	.byte	0x04, 0x37
        /*0002*/ 	.short	(.L_7 - .L_6)
.L_6:
        /*0004*/ 	.word	0x00000082


	//----- nvinfo : EIATTR_KPARAM_INFO
	.align		4
.L_7:
        /*0008*/ 	.byte	0x04, 0x17
        /*000a*/ 	.short	(.L_9 - .L_8)
.L_8:
        /*000c*/ 	.word	0x00000000
        /*0010*/ 	.short	0x000a
        /*0012*/ 	.short	0x0048
        /*0014*/ 	.byte	0x00, 0xf4, 0x21, 0x00


	//----- nvinfo : EIATTR_KPARAM_INFO
	.align		4
.L_9:
        /*0018*/ 	.byte	0x04, 0x17
        /*001a*/ 	.short	(.L_11 - .L_10)
.L_10:
        /*001c*/ 	.word	0x00000000
        /*0020*/ 	.short	0x0009
        /*0022*/ 	.short	0x0040
        /*0024*/ 	.byte	0x00, 0xf4, 0x21, 0x00


	//----- nvinfo : EIATTR_KPARAM_INFO
	.align		4
.L_11:
        /*0028*/ 	.byte	0x04, 0x17
        /*002a*/ 	.short	(.L_13 - .L_12)
.L_12:
        /*002c*/ 	.word	0x00000000
        /*0030*/ 	.short	0x0008
        /*0032*/ 	.short	0x0038
        /*0034*/ 	.byte	0x00, 0xf0, 0x21, 0x00


	//----- nvinfo : EIATTR_KPARAM_INFO
	.align		4
.L_13:
        /*0038*/ 	.byte	0x04, 0x17
        /*003a*/ 	.short	(.L_15 - .L_14)
.L_14:
        /*003c*/ 	.word	0x00000000
        /*0040*/ 	.short	0x0007
        /*0042*/ 	.short	0x0030
        /*0044*/ 	.byte	0x00, 0xf0, 0x21, 0x00


	//----- nvinfo : EIATTR_KPARAM_INFO
	.align		4
.L_15:
        /*0048*/ 	.byte	0x04, 0x17
        /*004a*/ 	.short	(.L_17 - .L_16)
.L_16:
        /*004c*/ 	.word	0x00000000
        /*0050*/ 	.short	0x0006
        /*0052*/ 	.short	0x0028
        /*0054*/ 	.byte	0x00, 0xf0, 0x21, 0x00


	//----- nvinfo : EIATTR_KPARAM_INFO
	.align		4
.L_17:
        /*0058*/ 	.byte	0x04, 0x17
        /*005a*/ 	.short	(.L_19 - .L_18)
.L_18:
        /*005c*/ 	.word	0x00000000
        /*0060*/ 	.short	0x0005
        /*0062*/ 	.short	0x0020
        /*0064*/ 	.byte	0x00, 0xf0, 0x11, 0x00


	//----- nvinfo : EIATTR_KPARAM_INFO
	.align		4
.L_19:
        /*0068*/ 	.byte	0x04, 0x17
        /*006a*/ 	.short	(.L_21 - .L_20)
.L_20:
        /*006c*/ 	.word	0x00000000
        /*0070*/ 	.short	0x0004
        /*0072*/ 	.short	0x001c
        /*0074*/ 	.byte	0x00, 0xf0, 0x11, 0x00


	//----- nvinfo : EIATTR_KPARAM_INFO
	.align		4
.L_21:
        /*0078*/ 	.byte	0x04, 0x17
        /*007a*/ 	.short	(.L_23 - .L_22)
.L_22:
        /*007c*/ 	.word	0x00000000
        /*0080*/ 	.short	0x0003
        /*0082*/ 	.short	0x0018
        /*0084*/ 	.byte	0x00, 0xf0, 0x11, 0x00


	//----- nvinfo : EIATTR_KPARAM_INFO
	.align		4
.L_23:
        /*0088*/ 	.byte	0x04, 0x17
        /*008a*/ 	.short	(.L_25 - .L_24)
.L_24:
        /*008c*/ 	.word	0x00000000
        /*0090*/ 	.short	0x0002
        /*0092*/ 	.short	0x0010
        /*0094*/ 	.byte	0x00, 0xf4, 0x21, 0x00


	//----- nvinfo : EIATTR_KPARAM_INFO
	.align		4
.L_25:
        /*0098*/ 	.byte	0x04, 0x17
        /*009a*/ 	.short	(.L_27 - .L_26)
.L_26:
        /*009c*/ 	.word	0x00000000
        /*00a0*/ 	.short	0x0001
        /*00a2*/ 	.short	0x0008
        /*00a4*/ 	.byte	0x00, 0xf4, 0x21, 0x00


	//----- nvinfo : EIATTR_KPARAM_INFO
	.align		4
.L_27:
        /*00a8*/ 	.byte	0x04, 0x17
        /*00aa*/ 	.short	(.L_29 - .L_28)
.L_28:
        /*00ac*/ 	.word	0x00000000
        /*00b0*/ 	.short	0x0000
        /*00b2*/ 	.short	0x0000
        /*00b4*/ 	.byte	0x00, 0xf4, 0x21, 0x00


	//----- nvinfo : EIATTR_SPARSE_MMA_MASK
	.align		4
.L_29:
        /*00b8*/ 	.byte	0x03, 0x50
        /*00ba*/ 	.short	0x0000


	//----- nvinfo : EIATTR_MAXREG_COUNT
	.align		4
        /*00bc*/ 	.byte	0x03, 0x1b
        /*00be*/ 	.short	0x00ff


	//----- nvinfo : EIATTR_NUM_BARRIERS
	.align		4
        /*00c0*/ 	.byte	0x02, 0x4c
        /*00c2*/ 	.byte	0x01
	.zero		1


	//----- nvinfo : EIATTR_MERCURY_ISA_VERSION
	.align		4
        /*00c4*/ 	.byte	0x03, 0x5f
        /*00c6*/ 	.short	0x0101


	//----- nvinfo : EIATTR_INT_WARP_WIDE_INSTR_OFFSETS
	.align		4
        /*00c8*/ 	.byte	0x04, 0x31
        /*00ca*/ 	.short	(.L_31 - .L_30)


	//   ....[0]....
.L_30:
        /*00cc*/ 	.word	0x00001440


	//   ....[1]....
        /*00d0*/ 	.word	0x00001460


	//   ....[2]....
        /*00d4*/ 	.word	0x00001510


	//   ....[3]....
        /*00d8*/ 	.word	0x000018a0


	//   ....[4]....
        /*00dc*/ 	.word	0x000018b0


	//   ....[5]....
        /*00e0*/ 	.word	0x00001920


	//   ....[6]....
        /*00e4*/ 	.word	0x00001930


	//   ....[7]....
        /*00e8*/ 	.word	0x00001e50


	//   ....[8]....
        /*00ec*/ 	.word	0x00001e70


	//----- nvinfo : EIATTR_COOP_GROUP_MASK_REGIDS
	.align		4
.L_31:
        /*00f0*/ 	.byte	0x04, 0x29
        /*00f2*/ 	.short	(.L_33 - .L_32)


	//   ....[0]....
.L_32:
        /*00f4*/ 	.word	0xffffffff


	//   ....[1]....
        /*00f8*/ 	.word	0xffffffff


	//   ....[2]....
        /*00fc*/ 	.word	0xffffffff


	//----- nvinfo : EIATTR_COOP_GROUP_INSTR_OFFSETS
	.align		4
.L_33:
        /*0100*/ 	.byte	0x04, 0x28
        /*0102*/ 	.short	(.L_35 - .L_34)


	//   ....[0]....
.L_34:
        /*0104*/ 	.word	0x00000150


	//   ....[1]....
        /*0108*/ 	.word	0x00000700


	//   ....[2]....
        /*010c*/ 	.word	0x00000cf0


	//----- nvinfo : EIATTR_MBARRIER_INSTR_OFFSETS
	.align		4
.L_35:
        /*0110*/ 	.byte	0x04, 0x39
        /*0112*/ 	.short	(.L_37 - .L_36)


	//   ....[0]....
.L_36:
        /*0114*/ 	.word	0x00001590
        /*0118*/ 	.word	0x000000ff
        /*011c*/ 	.word	0x0000c000
        /*0120*/ 	.short	0x0100
        /*0122*/ 	.byte	0x14
	.zero		1


	//   ....[1]....
        /*0124*/ 	.word	0x000015b0
        /*0128*/ 	.word	0x000000ff
        /*012c*/ 	.word	0x0000c008
        /*0130*/ 	.short	0x0100
        /*0132*/ 	.byte	0x14
	.zero		1


	//   ....[2]....
        /*0134*/ 	.word	0x000019e0
        /*0138*/ 	.word	0x000000ff
        /*013c*/ 	.word	0x0000c000
        /*0140*/ 	.short	0x010a
        /*0142*/ 	.byte	0x12
	.zero		1


	//   ....[3]....
        /*0144*/ 	.word	0x00001db0
        /*0148*/ 	.word	0x000000ff
        /*014c*/ 	.word	0x0000c000
        /*0150*/ 	.short	0x0108
        /*0152*/ 	.byte	0x14
	.zero		1


	//   ....[4]....
        /*0154*/ 	.word	0x00001f10
        /*0158*/ 	.word	0x000000ff
        /*015c*/ 	.word	0x0000c008
        /*0160*/ 	.short	0x0108
        /*0162*/ 	.byte	0x14
	.zero		1


	//   ....[5]....
        /*0164*/ 	.word	0x00002140
        /*0168*/ 	.word	0x000000ff
        /*016c*/ 	.word	0x0000c000
        /*0170*/ 	.short	0x010a
        /*0172*/ 	.byte	0x12
	.zero		1


	//----- nvinfo : EIATTR_NUM_MBARRIERS
	.align		4
.L_37:
        /*0174*/ 	.byte	0x03, 0x38
        /*0176*/ 	.short	0x0002


	//----- nvinfo : EIATTR_EXIT_INSTR_OFFSETS
	.align		4
        /*0178*/ 	.byte	0x04, 0x1c
        /*017a*/ 	.short	(.L_39 - .L_38)


	//   ....[0]....
.L_38:
        /*017c*/ 	.word	0x00002130


	//----- nvinfo : EIATTR_REQNTID
	.align		4
.L_39:
        /*0180*/ 	.byte	0x04, 0x10
        /*0182*/ 	.short	(.L_41 - .L_40)
.L_40:
        /*0184*/ 	.word	0x00000080
        /*0188*/ 	.word	0x00000001
        /*018c*/ 	.word	0x00000001


	//----- nvinfo : EIATTR_CRS_STACK_SIZE
	.align		4
.L_41:
        /*0190*/ 	.byte	0x04, 0x1e
        /*0192*/ 	.short	(.L_43 - .L_42)
.L_42:
        /*0194*/ 	.word	0x00000000


	//----- nvinfo : EIATTR_CBANK_PARAM_SIZE
	.align		4
.L_43:
        /*0198*/ 	.byte	0x03, 0x19
        /*019a*/ 	.short	0x0050


	//----- nvinfo : EIATTR_PARAM_CBANK
	.align		4
        /*019c*/ 	.byte	0x04, 0x0a
        /*019e*/ 	.short	(.L_45 - .L_44)
	.align		4
.L_44:
        /*01a0*/ 	.word	index@(.nv.constant0.gluon_wgmma)
        /*01a4*/ 	.short	0x0210
        /*01a6*/ 	.short	0x0050


	//----- nvinfo : EIATTR_SW_WAR
	.align		4
.L_45:
        /*01a8*/ 	.byte	0x04, 0x36
        /*01aa*/ 	.short	(.L_47 - .L_46)
.L_46:
        /*01ac*/ 	.word	0x00000008
.L_47:


//--------------------- .nv.callgraph             --------------------------
	.section	.nv.callgraph,"",@"SHT_CUDA_CALLGRAPH"
	.align	4
	.sectionentsize	8
	.align		4
        /*0000*/ 	.word	0x00000000
	.align		4
        /*0004*/ 	.word	0xffffffff
	.align		4
        /*0008*/ 	.word	0x00000000
	.align		4
        /*000c*/ 	.word	0xfffffffe
	.align		4
        /*0010*/ 	.word	0x00000000
	.align		4
        /*0014*/ 	.word	0xfffffffd
	.align		4
        /*0018*/ 	.word	0x00000000
	.align		4
        /*001c*/ 	.word	0xfffffffc


//--------------------- .text.gluon_wgmma         --------------------------
	.section	.text.gluon_wgmma,"ax",@progbits
	.align	128
        .global         gluon_wgmma
        .type           gluon_wgmma,@function
        .size           gluon_wgmma,(.L_x_52 - gluon_wgmma)
        .other          gluon_wgmma,@"STO_CUDA_ENTRY STV_DEFAULT"
gluon_wgmma:
.text.gluon_wgmma:
[----:B------:R-:W-:Y:S01]  /*0000*/  LDC R1, c[0x0][0x28] ;  /* 0x00000a00ff017b82 */ /* 0x000fe20000000800 */
[----:B------:R-:W1:Y:S07]  /*0010*/  S2R R0, SR_TID.X ;  /* 0x0000000000007919 */ /* 0x000e6e0000002100 */
[----:B------:R-:W2:Y:S01]  /*0020*/  S2UR UR4, SR_CgaCtaId ;  /* 0x00000000000479c3 */ /* 0x000ea20000008800 */
[----:B------:R-:W-:Y:S01]  /*0030*/  UMOV UR20, 0x400 ;  /* 0x0000040000147882 */ /* 0x000fe20000000000 */
[----:B------:R-:W-:Y:S01]  /*0040*/  ULDC UR6, c[0x0][0xc] ;  /* 0x0000030000067ab9 */ /* 0x000fe20000000800 */
[----:B------:R-:W-:Y:S01]  /*0050*/  ULDC.64 UR32, c[0x0][0x250] ;  /* 0x0000940000207ab9 */ /* 0x000fe20000000a00 */
[----:B------:R-:W-:Y:S04]  /*0060*/  BSSY B0, `(.L_x_0) ;  /* 0x000001f000007945 */ /* 0x000fe80003800000 */
[----:B------:R-:W3:Y:S08]  /*0070*/  LDC R3, c[0x0][0x228] ;  /* 0x00008a00ff037b82 */ /* 0x000ef00000000800 */
[----:B------:R-:W4:Y:S08]  /*0080*/  LDC R9, c[0x0][0x230] ;  /* 0x00008c00ff097b82 */ /* 0x000f300000000800 */
[----:B------:R-:W-:Y:S01]  /*0090*/  S2UR UR23, SR_CTAID.Y ;  /* 0x00000000001779c3 */ /* 0x000fe20000002600 */
[----:B--2---:R-:W-:-:S03]  /*00a0*/  ULEA UR20, UR4, UR20, 0x18 ;  /* 0x0000001404147291 */ /* 0x004fc6000f8ec03f */
[----:B------:R-:W-:Y:S01]  /*00b0*/  ULDC UR4, c[0x0][0x10] ;  /* 0x0000040000047ab9 */ /* 0x000fe20000000800 */
[----:B-1----:R-:W-:-:S03]  /*00c0*/  LOP3.LUT R2, R0, 0x7f, RZ, 0xc0, !PT ;  /* 0x0000007f00027812 */ /* 0x002fc600078ec0ff */
[----:B------:R-:W1:Y:S01]  /*00d0*/  S2UR UR5, SR_CTAID.Z ;  /* 0x00000000000579c3 */ /* 0x000e620000002700 */
[----:B---3--:R-:W-:Y:S01]  /*00e0*/  VIADD R3, R3, 0xffffffff ;  /* 0xffffffff03037836 */ /* 0x008fe20000000000 */
[C---:B------:R-:W-:Y:S02]  /*00f0*/  ISETP.GE.U32.AND P0, PT, R2.reuse, 0x20, PT ;  /* 0x000000200200780c */ /* 0x040fe40003f06070 */
[C---:B------:R-:W-:Y:S02]  /*0100*/  ISETP.NE.U32.AND P2, PT, R2.reuse, RZ, PT ;  /* 0x000000ff0200720c */ /* 0x040fe40003f45070 */
[----:B------:R-:W-:Y:S02]  /*0110*/  LEA R12, R2, UR20, 0x2 ;  /* 0x00000014020c7c11 */ /* 0x000fe4000f8e10ff */
[----:B------:R-:W2:Y:S01]  /*0120*/  S2UR UR34, SR_CTAID.X ;  /* 0x00000000002279c3 */ /* 0x000ea20000002500 */
[----:B----4-:R-:W-:-:S06]  /*0130*/  VIADD R8, R9, 0xffffffff ;  /* 0xffffffff09087836 */ /* 0x010fcc0000000000 */
[----:B------:R3:W-:Y:S01]  /*0140*/  @!P0 STS [R12], RZ ;  /* 0x000000ff0c008388 */ /* 0x0007e20000000800 */
[----:B------:R-:W-:-:S03]  /*0150*/  NOP ;  /* 0x0000000000007918 */ /* 0x000fc60000000000 */
[----:B------:R3:W-:Y:S01]  /*0160*/  @!P2 STS [UR20+0x24], R3 ;  /* 0x00002403ff00a988 */ /* 0x0007e20008000814 */
[----:B-1----:R-:W-:-:S03]  /*0170*/  UIMAD UR4, UR5, UR4, UR23 ;  /* 0x00000004050472a4 */ /* 0x002fc6000f8e0217 */
[----:B------:R3:W-:Y:S01]  /*0180*/  @!P2 STS [UR20+0x20], R8 ;  /* 0x00002008ff00a988 */ /* 0x0007e20008000814 */
[----:B--2---:R-:W-:-:S04]  /*0190*/  UIMAD UR4, UR4, UR6, UR34 ;  /* 0x00000006040472a4 */ /* 0x004fc8000f8e0222 */
[----:B------:R-:W-:-:S03]  /*01a0*/  UIMAD UR5, UR4, 0x180, URZ ;  /* 0x00000180040578a4 */ /* 0x000fc6000f8e023f */
[----:B------:R-:W-:Y:S01]  /*01b0*/  UMOV UR4, URZ ;  /* 0x0000003f00047c82 */ /* 0x000fe20008000000 */
[----:B------:R-:W-:-:S04]  /*01c0*/  UIADD3 UR28, UP0, UR5, UR32, URZ ;  /* 0x00000020051c7290 */ /* 0x000fc8000ff1e03f */
[----:B------:R-:W-:Y:S01]  /*01d0*/  ULEA.HI.X.SX32 UR29, UR5, UR33, 0x1, UP0 ;  /* 0x00000021051d7291 */ /* 0x000fe200080f0e3f */
[----:B---3--:R-:W-:Y:S11]  /*01e0*/  @P2 BRA `(.L_x_1) ;  /* 0x0000000000182947 */ /* 0x008ff60003800000 */
[----:B------:R-:W1:Y:S01]  /*01f0*/  LDS R4, [UR20+0x8] ;  /* 0x00000814ff047984 */ /* 0x000e620008000800 */
[----:B------:R-:W2:Y:S01]  /*0200*/  LDC.64 R6, c[0x0][0x210] ;  /* 0x00008400ff067b82 */ /* 0x000ea20000000a00 */
[----:B------:R-:W-:Y:S02]  /*0210*/  IMAD.MOV.U32 R5, RZ, RZ, 0x70 ;  /* 0x00000070ff057424 */ /* 0x000fe400078e00ff */
[----:B--2---:R2:W-:Y:S03]  /*0220*/  STS.64 [UR20], R6 ;  /* 0x00000006ff007988 */ /* 0x0045e60008000a14 */
[----:B-1----:R-:W-:-:S05]  /*0230*/  LOP3.LUT R4, R4, 0x10, R5, 0xd8, !PT ;  /* 0x0000001004047812 */ /* 0x002fca00078ed805 */
[----:B------:R2:W-:Y:S02]  /*0240*/  STS [UR20+0x8], R4 ;  /* 0x00000804ff007988 */ /* 0x0005e40008000814 */
.L_x_1:
[----:B------:R-:W-:Y:S05]  /*0250*/  BSYNC B0 ;  /* 0x0000000000007941 */ /* 0x000fea0003800000 */
.L_x_0:
[----:B------:R-:W-:Y:S04]  /*0260*/  BSSY B0, `(.L_x_2) ;  /* 0x000000a000007945 */ /* 0x000fe80003800000 */
[----:B------:R-:W-:Y:S05]  /*0270*/  @P2 BRA `(.L_x_3) ;  /* 0x0000000000202947 */ /* 0x000fea0003800000 */
[----:B--2---:R-:W1:Y:S01]  /*0280*/  LDS R4, [UR20+0x34] ;  /* 0x00003414ff047984 */ /* 0x004e620008000800 */
[----:B------:R-:W-:Y:S02]  /*0290*/  IMAD.MOV.U32 R5, RZ, RZ, 0x3f000000 ;  /* 0x3f000000ff057424 */ /* 0x000fe400078e00ff */
[----:B------:R-:W-:Y:S01]  /*02a0*/  @!P2 IMAD.MOV.U32 R6, RZ, RZ, 0x7f ;  /* 0x0000007fff06a424 */ /* 0x000fe200078e00ff */
[----:B------:R-:W2:Y:S02]  /*02b0*/  @!P2 LDS R7, [UR20+0x38] ;  /* 0x00003814ff07a984 */ /* 0x000ea40008000800 */
[----:B-1----:R-:W-:Y:S02]  /*02c0*/  LOP3.LUT R4, R4, 0xff000000, R5, 0xb8, !PT ;  /* 0xff00000004047812 */ /* 0x002fe400078eb805 */
[----:B--2---:R-:W-:-:S03]  /*02d0*/  @!P2 LOP3.LUT R5, R7, 0xff, R6, 0xb8, !PT ;  /* 0x000000ff0705a812 */ /* 0x004fc600078eb806 */
[----:B------:R1:W-:Y:S04]  /*02e0*/  STS [UR20+0x34], R4 ;  /* 0x00003404ff007988 */ /* 0x0003e80008000814 */
[----:B------:R1:W-:Y:S02]  /*02f0*/  @!P2 STS [UR20+0x38], R5 ;  /* 0x00003805ff00a988 */ /* 0x0003e40008000814 */
.L_x_3:
[----:B------:R-:W-:Y:S05]  /*0300*/  BSYNC B0 ;  /* 0x0000000000007941 */ /* 0x000fea0003800000 */
.L_x_2:
[----:B------:R-:W-:Y:S04]  /*0310*/  BSSY B0, `(.L_x_4) ;  /* 0x000000e000007945 */ /* 0x000fe80003800000 */
[----:B------:R-:W-:Y:S05]  /*0320*/  @P2 BRA `(.L_x_5) ;  /* 0x0000000000302947 */ /* 0x000fea0003800000 */
[----:B-1----:R-:W1:Y:S01]  /*0330*/  LDS R5, [UR20+0x34] ;  /* 0x00003414ff057984 */ /* 0x002e620008000800 */
[----:B--2---:R-:W2:Y:S03]  /*0340*/  LDC.64 R6, c[0x0][0x238] ;  /* 0x00008e00ff067b82 */ /* 0x004ea60000000a00 */
[----:B------:R-:W3:Y:S01]  /*0350*/  LDS R4, [UR20+0x1c] ;  /* 0x00001c14ff047984 */ /* 0x000ee20008000800 */
[C---:B--2---:R-:W-:Y:S01]  /*0360*/  SHF.L.U64.HI R7, R6.reuse, 0x1, R7 ;  /* 0x0000000106077819 */ /* 0x044fe20000010207 */
[----:B------:R-:W-:-:S03]  /*0370*/  IMAD.SHL.U32 R6, R6, 0x2, RZ ;  /* 0x0000000206067824 */ /* 0x000fc600078e00ff */
[--C-:B------:R-:W-:Y:S02]  /*0380*/  SHF.R.U32.HI R11, RZ, 0x4, R7.reuse ;  /* 0x00000004ff0b7819 */ /* 0x100fe40000011607 */
[----:B------:R-:W-:-:S05]  /*0390*/  SHF.R.U64 R6, R6, 0x4, R7 ;  /* 0x0000000406067819 */ /* 0x000fca0000001207 */
[----:B------:R4:W-:Y:S01]  /*03a0*/  STS [UR20+0xc], R6 ;  /* 0x00000c06ff007988 */ /* 0x0009e20008000814 */
[----:B-1----:R-:W-:Y:S02]  /*03b0*/  LOP3.LUT R5, R5, 0x7, RZ, 0xb8, !PT ;  /* 0x0000000705057812 */ /* 0x002fe400078eb8ff */
[----:B---3--:R-:W-:-:S03]  /*03c0*/  LOP3.LUT R4, R4, 0xf, R11, 0xb8, !PT ;  /* 0x0000000f04047812 */ /* 0x008fc600078eb80b */
[----:B------:R4:W-:Y:S04]  /*03d0*/  STS [UR20+0x34], R5 ;  /* 0x00003405ff007988 */ /* 0x0009e80008000814 */
[----:B------:R4:W-:Y:S02]  /*03e0*/  STS [UR20+0x1c], R4 ;  /* 0x00001c04ff007988 */ /* 0x0009e40008000814 */
.L_x_5:
[----:B------:R-:W-:Y:S05]  /*03f0*/  BSYNC B0 ;  /* 0x0000000000007941 */ /* 0x000fea0003800000 */
.L_x_4:
[----:B------:R-:W-:Y:S04]  /*0400*/  BSSY B1, `(.L_x_6) ;  /* 0x000001a000017945 */ /* 0x000fe80003800000 */
[----:B------:R-:W-:Y:S04]  /*0410*/  BSSY B0, `(.L_x_7) ;  /* 0x0000015000007945 */ /* 0x000fe80003800000 */
[----:B------:R-:W-:Y:S05]  /*0420*/  @P2 BRA `(.L_x_8) ;  /* 0x0000000000202947 */ /* 0x000fea0003800000 */
[----:B-12-4-:R-:W1:Y:S02]  /*0430*/  LDS R4, [UR20+0x34] ;  /* 0x00003414ff047984 */ /* 0x016e640008000800 */
[----:B-1----:R-:W-:-:S05]  /*0440*/  LOP3.LUT R4, R4, 0x38, RZ, 0xb8, !PT ;  /* 0x0000003804047812 */ /* 0x002fca00078eb8ff */
[----:B------:R1:W-:Y:S01]  /*0450*/  STS [UR20+0x34], R4 ;  /* 0x00003404ff007988 */ /* 0x0003e20008000814 */
[----:B------:R-:W-:Y:S05]  /*0460*/  @P2 BRA `(.L_x_9) ;  /* 0x0000000000202947 */ /* 0x000fea0003800000 */
[----:B-1----:R-:W1:Y:S01]  /*0470*/  LDS R4, [UR20+0x8] ;  /* 0x00000814ff047984 */ /* 0x002e620008000800 */
[----:B------:R-:W-:-:S05]  /*0480*/  IMAD.MOV.U32 R5, RZ, RZ, 0x780 ;  /* 0x00000780ff057424 */ /* 0x000fca00078e00ff */
[----:B-1----:R-:W-:-:S05]  /*0490*/  LOP3.LUT R4, R4, 0x500, R5, 0xd8, !PT ;  /* 0x0000050004047812 */ /* 0x002fca00078ed805 */
[----:B------:R3:W-:Y:S02]  /*04a0*/  STS [UR20+0x8], R4 ;  /* 0x00000804ff007988 */ /* 0x0007e40008000814 */
.L_x_8:
[----:B------:R-:W-:Y:S05]  /*04b0*/  @P2 BRA `(.L_x_10) ;  /* 0x0000000000282947 */ /* 0x000fea0003800000 */
[----:B-1234-:R-:W1:Y:S02]  /*04c0*/  LDS R4, [UR20+0x8] ;  /* 0x00000814ff047984 */ /* 0x01ee640008000800 */
[----:B-1----:R-:W-:-:S05]  /*04d0*/  LOP3.LUT R4, R4, 0x1800, RZ, 0xb8, !PT ;  /* 0x0000180004047812 */ /* 0x002fca00078eb8ff */
[----:B------:R2:W-:Y:S02]  /*04e0*/  STS [UR20+0x8], R4 ;  /* 0x00000804ff007988 */ /* 0x0005e40008000814 */
.L_x_9:
[----:B------:R-:W-:Y:S05]  /*04f0*/  @P2 BREAK B0 ;  /* 0x0000000000002942 */ /* 0x000fea0003800000 */
[----:B------:R-:W-:Y:S05]  /*0500*/  @P2 BRA `(.L_x_11) ;  /* 0x0000000000242947 */ /* 0x000fea0003800000 */
[----:B------:R-:W3:Y:S01]  /*0510*/  LDS R5, [UR20+0x8] ;  /* 0x00000814ff057984 */ /* 0x000ee20008000800 */
[----:B-12---:R-:W-:-:S05]  /*0520*/  IMAD.MOV.U32 R4, RZ, RZ, 0x6000 ;  /* 0x00006000ff047424 */ /* 0x006fca00078e00ff */
[----:B---3--:R-:W-:-:S04]  /*0530*/  LOP3.LUT R4, R5, 0x6000, R4, 0xd8, !PT ;  /* 0x0000600005047812 */ /* 0x008fc800078ed804 */
[----:B------:R-:W-:-:S05]  /*0540*/  LOP3.LUT R4, R4, 0x400000, RZ, 0xb8, !PT ;  /* 0x0040000004047812 */ /* 0x000fca00078eb8ff */
[----:B------:R5:W-:Y:S02]  /*0550*/  STS [UR20+0x8], R4 ;  /* 0x00000804ff007988 */ /* 0x000be40008000814 */
.L_x_10:
[----:B------:R-:W-:Y:S05]  /*0560*/  BSYNC B0 ;  /* 0x0000000000007941 */ /* 0x000fea0003800000 */
.L_x_7:
[----:B-12345:R-:W1:Y:S02]  /*0570*/  @!P2 LDS R4, [UR20+0x8] ;  /* 0x00000814ff04a984 */ /* 0x03ee640008000800 */
[----:B-1----:R-:W-:-:S05]  /*0580*/  @!P2 LOP3.LUT R4, R4, 0x8000, RZ, 0xb8, !PT ;  /* 0x000080000404a812 */ /* 0x002fca00078eb8ff */
[----:B------:R3:W-:Y:S02]  /*0590*/  @!P2 STS [UR20+0x8], R4 ;  /* 0x00000804ff00a988 */ /* 0x0007e40008000814 */
.L_x_11:
[----:B------:R-:W-:Y:S05]  /*05a0*/  BSYNC B1 ;  /* 0x0000000000017941 */ /* 0x000fea0003800000 */
.L_x_6:
[----:B------:R-:W-:Y:S05]  /*05b0*/  WARPSYNC.ALL ;  /* 0x0000000000007948 */ /* 0x000fea0003800000 */
[----:B------:R-:W-:Y:S05]  /*05c0*/  @P0 BRA `(.L_x_12) ;  /* 0x0000000000280947 */ /* 0x000fea0003800000 */
[----:B-123--:R-:W1:Y:S01]  /*05d0*/  S2R R4, SR_LANEID ;  /* 0x0000000000047919 */ /* 0x00ee620000000000 */
[----:B------:R-:W-:Y:S05]  /*05e0*/  WARPSYNC.ALL ;  /* 0x0000000000007948 */ /* 0x000fea0003800000 */
[----:B-1----:R-:W-:-:S05]  /*05f0*/  IMAD.SHL.U32 R6, R4, 0x4, RZ ;  /* 0x0000000404067824 */ /* 0x002fca00078e00ff */
[----:B------:R-:W1:Y:S01]  /*0600*/  LDS R7, [R6+UR20] ;  /* 0x0000001406077984 */ /* 0x000e620008000800 */
[----:B------:R-:W-:-:S05]  /*0610*/  IADD3 R4, P1, R6, UR28, RZ ;  /* 0x0000001c06047c10 */ /* 0x000fca000ff3e0ff */
[----:B------:R-:W-:-:S05]  /*0620*/  IMAD.X R5, RZ, RZ, UR29, P1 ;  /* 0x0000001dff057e24 */ /* 0x000fca00088e06ff */
[----:B-1----:R4:W5:Y:S01]  /*0630*/  ATOMG.E.EXCH.STRONG.GPU PT, RZ, [R4], R7 ;  /* 0x0000000704ff73a8 */ /* 0x00296200041ee100 */
[----:B------:R-:W-:-:S04]  /*0640*/  DEPBAR {5,4,3,2,1,0} ;  /* 0x0000003f0000791a */ /* 0x000fc80000000000 */
[----:B------:R4:W-:Y:S01]  /*0650*/  UTMACCTL.IV [UR28] ;  /* 0x000000001c0079b9 */ /* 0x0009e20008000000 */
[----:B------:R-:W-:Y:S01]  /*0660*/  NOP ;  /* 0x0000000000007918 */ /* 0x000fe20000000000 */
.L_x_12:
[----:B------:R-:W-:Y:S05]  /*0670*/  @P0 BRA `(.L_x_13) ;  /* 0x00000000000c0947 */ /* 0x000fea0003800000 */
[----:B------:R0:W-:Y:S01]  /*0680*/  UTMACMDFLUSH ;  /* 0x00000000000079b7 */ /* 0x0001e20000000000 */
[----:B------:R-:W-:Y:S05]  /*0690*/  @P0 BRA `(.L_x_13) ;  /* 0x0000000000040947 */ /* 0x000fea0003800000 */
[----:B------:R-:W-:-:S04]  /*06a0*/  DEPBAR.LE SB0, 0x0 ;  /* 0x000080000000791a */ /* 0x000fc80000000000 */
.L_x_13:
[----:B------:R-:W-:Y:S05]  /*06b0*/  WARPSYNC.ALL ;  /* 0x0000000000007948 */ /* 0x000fea0003800000 */
[----:B-----5:R-:W-:Y:S06]  /*06c0*/  BAR.SYNC.DEFER_BLOCKING 0x0 ;  /* 0x0000000000007b1d */ /* 0x020fec0000010000 */
[----:B------:R-:W-:Y:S02]  /*06d0*/  BSSY B1, `(.L_x_14) ;  /* 0x000000b000017945 */ /* 0x000fe40003800000 */
[----:B------:R-:W-:Y:S06]  /*06e0*/  BAR.SYNC.DEFER_BLOCKING 0x0 ;  /* 0x0000000000007b1d */ /* 0x000fec0000010000 */
[----:B------:R5:W-:Y:S01]  /*06f0*/  @!P0 STS [R12], RZ ;  /* 0x000000ff0c008388 */ /* 0x000be20000000800 */
[----:B------:R-:W-:Y:S01]  /*0700*/  NOP ;  /* 0x0000000000007918 */ /* 0x000fe20000000000 */
[----:B------:R-:W-:Y:S05]  /*0710*/  @P2 BRA `(.L_x_15) ;  /* 0x0000000000182947 */ /* 0x000fea0003800000 */
[----:B-1234-:R-:W1:Y:S01]  /*0720*/  LDS R4, [UR20+0x8] ;  /* 0x00000814ff047984 */ /* 0x01ee620008000800 */
[----:B------:R-:W2:Y:S01]  /*0730*/  LDC.64 R6, c[0x0][0x218] ;  /* 0x00008600ff067b82 */ /* 0x000ea20000000a00 */
[----:B------:R-:W-:Y:S02]  /*0740*/  IMAD.MOV.U32 R5, RZ, RZ, 0x70 ;  /* 0x00000070ff057424 */ /* 0x000fe400078e00ff */
[----:B--2---:R2:W-:Y:S03]  /*0750*/  STS.64 [UR20], R6 ;  /* 0x00000006ff007988 */ /* 0x0045e60008000a14 */
[----:B-1----:R-:W-:-:S05]  /*0760*/  LOP3.LUT R4, R4, 0x10, R5, 0xd8, !PT ;  /* 0x0000001004047812 */ /* 0x002fca00078ed805 */
[----:B------:R2:W-:Y:S02]  /*0770*/  STS [UR20+0x8], R4 ;  /* 0x00000804ff007988 */ /* 0x0005e40008000814 */
.L_x_15:
[----:B----4-:R-:W-:Y:S05]  /*0780*/  BSYNC B1 ;  /* 0x0000000000017941 */ /* 0x010fea0003800000 */
.L_x_14:
[----:B------:R-:W-:Y:S04]  /*0790*/  BSSY B2, `(.L_x_16) ;  /* 0x000000f000027945 */ /* 0x000fe80003800000 */
[----:B------:R-:W-:Y:S04]  /*07a0*/  BSSY B1, `(.L_x_17) ;  /* 0x000000c000017945 */ /* 0x000fe80003800000 */
[----:B------:R-:W-:Y:S05]  /*07b0*/  @P2 BRA `(.L_x_18) ;  /* 0x0000000000282947 */ /* 0x000fea0003800000 */
[----:B-123--:R-:W1:Y:S01]  /*07c0*/  LDS R4, [UR20+0x34] ;  /* 0x00003414ff047984 */ /* 0x00ee620008000800 */
[----:B------:R-:W-:Y:S01]  /*07d0*/  IMAD.MOV.U32 R5, RZ, RZ, 0x3f000000 ;  /* 0x3f000000ff057424 */ /* 0x000fe200078e00ff */
[----:B------:R-:W-:Y:S05]  /*07e0*/  @P2 BREAK B1 ;  /* 0x0000000000012942 */ /* 0x000fea0003800000 */
[----:B-1----:R-:W-:-:S05]  /*07f0*/  LOP3.LUT R4, R4, 0xff000000, R5, 0xb8, !PT ;  /* 0xff00000004047812 */ /* 0x002fca00078eb805 */
[----:B------:R1:W-:Y:S01]  /*0800*/  STS [UR20+0x34], R4 ;  /* 0x00003404ff007988 */ /* 0x0003e20008000814 */
[----:B------:R-:W-:Y:S05]  /*0810*/  @P2 BRA `(.L_x_19) ;  /* 0x0000000000182947 */ /* 0x000fea0003800000 */
[----:B------:R-:W2:Y:S01]  /*0820*/  LDS R5, [UR20+0x38] ;  /* 0x00003814ff057984 */ /* 0x000ea20008000800 */
[----:B-1----:R-:W-:-:S05]  /*0830*/  IMAD.MOV.U32 R4, RZ, RZ, 0x3f ;  /* 0x0000003fff047424 */ /* 0x002fca00078e00ff */
[----:B--2---:R-:W-:-:S05]  /*0840*/  LOP3.LUT R4, R5, 0xff, R4, 0xb8, !PT ;  /* 0x000000ff05047812 */ /* 0x004fca00078eb804 */
[----:B------:R4:W-:Y:S02]  /*0850*/  STS [UR20+0x38], R4 ;  /* 0x00003804ff007988 */ /* 0x0009e40008000814 */
.L_x_18:
[----:B------:R-:W-:Y:S05]  /*0860*/  BSYNC B1 ;  /* 0x0000000000017941 */ /* 0x000fea0003800000 */
.L_x_17:
[----:B------:R1:W-:Y:S02]  /*0870*/  @!P2 STS [UR20+0x20], R8 ;  /* 0x00002008ff00a988 */ /* 0x0003e40008000814 */
.L_x_19:
[----:B------:R-:W-:Y:S05]  /*0880*/  BSYNC B2 ;  /* 0x0000000000027941 */ /* 0x000fea0003800000 */
.L_x_16:
[----:B------:R-:W-:Y:S05]  /*0890*/  WARPSYNC.ALL ;  /* 0x0000000000007948 */ /* 0x000fea0003800000 */
[----:B--2---:R-:W2:Y:S01]  /*08a0*/  LDC R6, c[0x0][0x22c] ;  /* 0x00008b00ff067b82 */ /* 0x004ea20000000800 */
[----:B------:R-:W-:Y:S01]  /*08b0*/  BSSY B2, `(.L_x_20) ;  /* 0x0000010000027945 */ /* 0x000fe20003800000 */
[----:B--2---:R-:W-:-:S05]  /*08c0*/  VIADD R6, R6, 0xffffffff ;  /* 0xffffffff06067836 */ /* 0x004fca0000000000 */
[----:B------:R2:W-:Y:S01]  /*08d0*/  @!P2 STS [UR20+0x24], R6 ;  /* 0x00002406ff00a988 */ /* 0x0005e20008000814 */
[----:B------:R-:W-:Y:S05]  /*08e0*/  @P2 BRA `(.L_x_21) ;  /* 0x0000000000302947 */ /* 0x000fea0003800000 */
[----:B------:R-:W2:Y:S01]  /*08f0*/  LDS R5, [UR20+0x34] ;  /* 0x00003414ff057984 */ /* 0x000ea20008000800 */
[----:B------:R-:W2:Y:S03]  /*0900*/  LDC.64 R10, c[0x0][0x240] ;  /* 0x00009000ff0a7b82 */ /* 0x000ea60000000a00 */
[----:B-1-34-:R-:W1:Y:S01]  /*0910*/  LDS R4, [UR20+0x1c] ;  /* 0x00001c14ff047984 */ /* 0x01ae620008000800 */
[C---:B--2---:R-:W-:Y:S01]  /*0920*/  SHF.L.U64.HI R8, R10.reuse, 0x1, R11 ;  /* 0x000000010a087819 */ /* 0x044fe2000001020b */
[----:B------:R-:W-:-:S03]  /*0930*/  IMAD.SHL.U32 R7, R10, 0x2, RZ ;  /* 0x000000020a077824 */ /* 0x000fc600078e00ff */
[--C-:B------:R-:W-:Y:S02]  /*0940*/  SHF.R.U32.HI R11, RZ, 0x4, R8.reuse ;  /* 0x00000004ff0b7819 */ /* 0x100fe40000011608 */
[----:B------:R-:W-:-:S05]  /*0950*/  SHF.R.U64 R7, R7, 0x4, R8 ;  /* 0x0000000407077819 */ /* 0x000fca0000001208 */
[----:B------:R2:W-:Y:S01]  /*0960*/  STS [UR20+0xc], R7 ;  /* 0x00000c07ff007988 */ /* 0x0005e20008000814 */
[----:B------:R-:W-:Y:S02]  /*0970*/  LOP3.LUT R5, R5, 0x7, RZ, 0xb8, !PT ;  /* 0x0000000705057812 */ /* 0x000fe400078eb8ff */
[----:B-1----:R-:W-:-:S03]  /*0980*/  LOP3.LUT R4, R4, 0xf, R11, 0xb8, !PT ;  /* 0x0000000f04047812 */ /* 0x002fc600078eb80b */
[----:B------:R2:W-:Y:S04]  /*0990*/  STS [UR20+0x34], R5 ;  /* 0x00003405ff007988 */ /* 0x0005e80008000814 */
[----:B------:R2:W-:Y:S02]  /*09a0*/  STS [UR20+0x1c], R4 ;  /* 0x00001c04ff007988 */ /* 0x0005e40008000814 */
.L_x_21:
[----:B------:R-:W-:Y:S05]  /*09b0*/  BSYNC B2 ;  /* 0x0000000000027941 */ /* 0x000fea0003800000 */
.L_x_20:
[----:B------:R-:W-:Y:S04]  /*09c0*/  BSSY B3, `(.L_x_22) ;  /* 0x000001a000037945 */ /* 0x000fe80003800000 */
[----:B------:R-:W-:Y:S04]  /*09d0*/  BSSY B2, `(.L_x_23) ;  /* 0x0000015000027945 */ /* 0x000fe80003800000 */
[----:B------:R-:W-:Y:S05]  /*09e0*/  @P2 BRA `(.L_x_24) ;  /* 0x0000000000202947 */ /* 0x000fea0003800000 */
[----:B-1234-:R-:W1:Y:S02]  /*09f0*/  LDS R4, [UR20+0x34] ;  /* 0x00003414ff047984 */ /* 0x01ee640008000800 */
[----:B-1----:R-:W-:-:S05]  /*0a00*/  LOP3.LUT R4, R4, 0x38, RZ, 0xb8, !PT ;  /* 0x0000003804047812 */ /* 0x002fca00078eb8ff */
[----:B------:R1:W-:Y:S01]  /*0a10*/  STS [UR20+0x34], R4 ;  /* 0x00003404ff007988 */ /* 0x0003e20008000814 */
[----:B------:R-:W-:Y:S05]  /*0a20*/  @P2 BRA `(.L_x_25) ;  /* 0x0000000000202947 */ /* 0x000fea0003800000 */
[----:B-1----:R-:W1:Y:S01]  /*0a30*/  LDS R4, [UR20+0x8] ;  /* 0x00000814ff047984 */ /* 0x002e620008000800 */
[----:B------:R-:W-:-:S05]  /*0a40*/  IMAD.MOV.U32 R5, RZ, RZ, 0x780 ;  /* 0x00000780ff057424 */ /* 0x000fca00078e00ff */
[----:B-1----:R-:W-:-:S05]  /*0a50*/  LOP3.LUT R4, R4, 0x500, R5, 0xd8, !PT ;  /* 0x0000050004047812 */ /* 0x002fca00078ed805 */
[----:B------:R1:W-:Y:S02]  /*0a60*/  STS [UR20+0x8], R4 ;  /* 0x00000804ff007988 */ /* 0x0003e40008000814 */
.L_x_24:
[----:B------:R-:W-:Y:S05]  /*0a70*/  @P2 BRA `(.L_x_26) ;  /* 0x0000000000282947 */ /* 0x000fea0003800000 */
[----:B-1234-:R-:W1:Y:S02]  /*0a80*/  LDS R4, [UR20+0x8] ;  /* 0x00000814ff047984 */ /* 0x01ee640008000800 */
[----:B-1----:R-:W-:-:S05]  /*0a90*/  LOP3.LUT R4, R4, 0x1800, RZ, 0xb8, !PT ;  /* 0x0000180004047812 */ /* 0x002fca00078eb8ff */
[----:B------:R2:W-:Y:S02]  /*0aa0*/  STS [UR20+0x8], R4 ;  /* 0x00000804ff007988 */ /* 0x0005e40008000814 */
.L_x_25:
[----:B------:R-:W-:Y:S05]  /*0ab0*/  @P2 BREAK B2 ;  /* 0x0000000000022942 */ /* 0x000fea0003800000 */
[----:B------:R-:W-:Y:S05]  /*0ac0*/  @P2 BRA `(.L_x_27) ;  /* 0x0000000000242947 */ /* 0x000fea0003800000 */
[----:B-12---:R-:W1:Y:S01]  /*0ad0*/  LDS R4, [UR20+0x8] ;  /* 0x00000814ff047984 */ /* 0x006e620008000800 */
[----:B------:R-:W-:-:S05]  /*0ae0*/  IMAD.MOV.U32 R5, RZ, RZ, 0x6000 ;  /* 0x00006000ff057424 */ /* 0x000fca00078e00ff */
[----:B-1----:R-:W-:-:S04]  /*0af0*/  LOP3.LUT R4, R4, 0x6000, R5, 0xd8, !PT ;  /* 0x0000600004047812 */ /* 0x002fc800078ed805 */
[----:B------:R-:W-:-:S05]  /*0b00*/  LOP3.LUT R4, R4, 0x400000, RZ, 0xb8, !PT ;  /* 0x0040000004047812 */ /* 0x000fca00078eb8ff */
[----:B------:R1:W-:Y:S02]  /*0b10*/  STS [UR20+0x8], R4 ;  /* 0x00000804ff007988 */ /* 0x0003e40008000814 */
.L_x_26:
[----:B------:R-:W-:Y:S05]  /*0b20*/  BSYNC B2 ;  /* 0x0000000000027941 */ /* 0x000fea0003800000 */
.L_x_23:
[----:B-1234-:R-:W1:Y:S02]  /*0b30*/  @!P2 LDS R4, [UR20+0x8] ;  /* 0x00000814ff04a984 */ /* 0x01ee640008000800 */
[----:B-1----:R-:W-:-:S05]  /*0b40*/  @!P2 LOP3.LUT R4, R4, 0x8000, RZ, 0xb8, !PT ;  /* 0x000080000404a812 */ /* 0x002fca00078eb8ff */
[----:B------:R3:W-:Y:S02]  /*0b50*/  @!P2 STS [UR20+0x8], R4 ;  /* 0x00000804ff00a988 */ /* 0x0007e40008000814 */
.L_x_27:
[----:B------:R-:W-:Y:S05]  /*0b60*/  BSYNC B3 ;  /* 0x0000000000037941 */ /* 0x000fea0003800000 */
.L_x_22:
[----:B------:R-:W-:Y:S05]  /*0b70*/  WARPSYNC.ALL ;  /* 0x0000000000007948 */ /* 0x000fea0003800000 */
[----:B------:R-:W-:-:S04]  /*0b80*/  UIADD3 UR31, UR5, 0x80, URZ ;  /* 0x00000080051f7890 */ /* 0x000fc8000fffe03f */
[----:B------:R-:W-:-:S04]  /*0b90*/  UIADD3 UR30, UP0, UR31, UR32, URZ ;  /* 0x000000201f1e7290 */ /* 0x000fc8000ff1e03f */
[----:B------:R-:W-:Y:S01]  /*0ba0*/  ULEA.HI.X.SX32 UR31, UR31, UR33, 0x1, UP0 ;  /* 0x000000211f1f7291 */ /* 0x000fe200080f0e3f */
[----:B------:R-:W-:Y:S11]  /*0bb0*/  @P0 BRA `(.L_x_28) ;  /* 0x0000000000280947 */ /* 0x000ff60003800000 */
[----:B-123--:R-:W1:Y:S01]  /*0bc0*/  S2R R4, SR_LANEID ;  /* 0x0000000000047919 */ /* 0x00ee620000000000 */
[----:B------:R-:W-:Y:S05]  /*0bd0*/  WARPSYNC.ALL ;  /* 0x0000000000007948 */ /* 0x000fea0003800000 */
[----:B-1----:R-:W-:-:S05]  /*0be0*/  IMAD.SHL.U32 R8, R4, 0x4, RZ ;  /* 0x0000000404087824 */ /* 0x002fca00078e00ff */
[----:B------:R-:W1:Y:S01]  /*0bf0*/  LDS R7, [R8+UR20] ;  /* 0x0000001408077984 */ /* 0x000e620008000800 */
[----:B------:R-:W-:-:S05]  /*0c00*/  IADD3 R4, P1, R8, UR30, RZ ;  /* 0x0000001e08047c10 */ /* 0x000fca000ff3e0ff */
[----:B------:R-:W-:-:S05]  /*0c10*/  IMAD.X R5, RZ, RZ, UR31, P1 ;  /* 0x0000001fff057e24 */ /* 0x000fca00088e06ff */
[----:B-1----:R4:W2:Y:S01]  /*0c20*/  ATOMG.E.EXCH.STRONG.GPU PT, RZ, [R4], R7 ;  /* 0x0000000704ff73a8 */ /* 0x0028a200041ee100 */
[----:B------:R-:W-:-:S04]  /*0c30*/  DEPBAR {5,4,3,2,1,0} ;  /* 0x0000003f0000791a */ /* 0x000fc80000000000 */
[----:B------:R4:W-:Y:S01]  /*0c40*/  UTMACCTL.IV [UR30] ;  /* 0x000000001e0079b9 */ /* 0x0009e20008000000 */
[----:B------:R-:W-:Y:S01]  /*0c50*/  NOP ;  /* 0x0000000000007918 */ /* 0x000fe20000000000 */
.L_x_28:
[----:B------:R-:W-:Y:S05]  /*0c60*/  @P0 BRA `(.L_x_29) ;  /* 0x00000000000c0947 */ /* 0x000fea0003800000 */
[----:B------:R0:W-:Y:S01]  /*0c70*/  UTMACMDFLUSH ;  /* 0x00000000000079b7 */ /* 0x0001e20000000000 */
[----:B------:R-:W-:Y:S05]  /*0c80*/  @P0 BRA `(.L_x_29) ;  /* 0x0000000000040947 */ /* 0x000fea0003800000 */
[----:B------:R-:W-:-:S04]  /*0c90*/  DEPBAR.LE SB0, 0x0 ;  /* 0x000080000000791a */ /* 0x000fc80000000000 */
.L_x_29:
[----:B------:R-:W-:Y:S05]  /*0ca0*/  WARPSYNC.ALL ;  /* 0x0000000000007948 */ /* 0x000fea0003800000 */
[----:B--2---:R-:W-:Y:S06]  /*0cb0*/  BAR.SYNC.DEFER_BLOCKING 0x0 ;  /* 0x0000000000007b1d */ /* 0x004fec0000010000 */
[----:B------:R-:W-:Y:S02]  /*0cc0*/  BSSY B3, `(.L_x_30) ;  /* 0x000000b000037945 */ /* 0x000fe40003800000 */
[----:B------:R-:W-:Y:S06]  /*0cd0*/  BAR.SYNC.DEFER_BLOCKING 0x0 ;  /* 0x0000000000007b1d */ /* 0x000fec0000010000 */
[----:B------:R2:W-:Y:S01]  /*0ce0*/  @!P0 STS [R12], RZ ;  /* 0x000000ff0c008388 */ /* 0x0005e20000000800 */
[----:B------:R-:W-:Y:S01]  /*0cf0*/  NOP ;  /* 0x0000000000007918 */ /* 0x000fe20000000000 */
[----:B------:R-:W-:Y:S05]  /*0d00*/  @P2 BRA `(.L_x_31) ;  /* 0x0000000000182947 */ /* 0x000fea0003800000 */
[----:B-1-34-:R-:W1:Y:S01]  /*0d10*/  LDS R4, [UR20+0x8] ;  /* 0x00000814ff047984 */ /* 0x01ae620008000800 */
[----:B------:R-:W3:Y:S01]  /*0d20*/  LDC.64 R10, c[0x0][0x220] ;  /* 0x00008800ff0a7b82 */ /* 0x000ee20000000a00 */
[----:B------:R-:W-:Y:S02]  /*0d30*/  IMAD.MOV.U32 R5, RZ, RZ, 0x70 ;  /* 0x00000070ff057424 */ /* 0x000fe400078e00ff */
[----:B---3--:R3:W-:Y:S03]  /*0d40*/  STS.64 [UR20], R10 ;  /* 0x0000000aff007988 */ /* 0x0087e60008000a14 */
[----:B-1----:R-:W-:-:S05]  /*0d50*/  LOP3.LUT R4, R4, 0x10, R5, 0xd8, !PT ;  /* 0x0000001004047812 */ /* 0x002fca00078ed805 */
[----:B------:R3:W-:Y:S02]  /*0d60*/  STS [UR20+0x8], R4 ;  /* 0x00000804ff007988 */ /* 0x0007e40008000814 */
.L_x_31:
[----:B----4-:R-:W-:Y:S05]  /*0d70*/  BSYNC B3 ;  /* 0x0000000000037941 */ /* 0x010fea0003800000 */
.L_x_30:
[----:B------:R-:W-:Y:S04]  /*0d80*/  BSSY B4, `(.L_x_32) ;  /* 0x0000011000047945 */ /* 0x000fe80003800000 */
[----:B------:R-:W-:Y:S04]  /*0d90*/  BSSY B3, `(.L_x_33) ;  /* 0x000000e000037945 */ /* 0x000fe80003800000 */
[----:B------:R-:W-:Y:S05]  /*0da0*/  @P2 BRA `(.L_x_34) ;  /* 0x0000000000242947 */ /* 0x000fea0003800000 */
[----:B-1-3--:R-:W1:Y:S01]  /*0db0*/  LDS R4, [UR20+0x34] ;  /* 0x00003414ff047984 */ /* 0x00ae620008000800 */
[----:B------:R-:W-:-:S05]  /*0dc0*/  IMAD.MOV.U32 R5, RZ, RZ, 0x3f000000 ;  /* 0x3f000000ff057424 */ /* 0x000fca00078e00ff */
[----:B-1----:R-:W-:-:S05]  /*0dd0*/  LOP3.LUT R4, R4, 0xff000000, R5, 0xb8, !PT ;  /* 0xff00000004047812 */ /* 0x002fca00078eb805 */
[----:B------:R1:W-:Y:S01]  /*0de0*/  STS [UR20+0x34], R4 ;  /* 0x00003404ff007988 */ /* 0x0003e20008000814 */
[----:B------:R-:W-:Y:S05]  /*0df0*/  @P2 BRA `(.L_x_35) ;  /* 0x00000000001c2947 */ /* 0x000fea0003800000 */
[----:B-1----:R-:W1:Y:S01]  /*0e00*/  LDS R4, [UR20+0x38] ;  /* 0x00003814ff047984 */ /* 0x002e620008000800 */
[----:B------:R-:W-:-:S05]  /*0e10*/  IMAD.MOV.U32 R5, RZ, RZ, 0x7f ;  /* 0x0000007fff057424 */ /* 0x000fca00078e00ff */
[----:B-1----:R-:W-:-:S05]  /*0e20*/  LOP3.LUT R4, R4, 0xff, R5, 0xb8, !PT ;  /* 0x000000ff04047812 */ /* 0x002fca00078eb805 */
[----:B------:R4:W-:Y:S02]  /*0e30*/  STS [UR20+0x38], R4 ;  /* 0x00003804ff007988 */ /* 0x0009e40008000814 */
.L_x_34:
[----:B------:R-:W-:Y:S05]  /*0e40*/  @P2 BREAK B3 ;  /* 0x0000000000032942 */ /* 0x000fea0003800000 */
[----:B------:R-:W-:Y:S05]  /*0e50*/  @P2 BRA `(.L_x_36) ;  /* 0x00000000000c2947 */ /* 0x000fea0003800000 */
[----:B------:R1:W-:Y:S02]  /*0e60*/  STS [UR20+0x20], R6 ;  /* 0x00002006ff007988 */ /* 0x0003e40008000814 */
.L_x_35:
[----:B------:R-:W-:Y:S05]  /*0e70*/  BSYNC B3 ;  /* 0x0000000000037941 */ /* 0x000fea0003800000 */
.L_x_33:
[----:B------:R1:W-:Y:S02]  /*0e80*/  @!P2 STS [UR20+0x24], R3 ;  /* 0x00002403ff00a988 */ /* 0x0003e40008000814 */
.L_x_36:
[----:B------:R-:W-:Y:S05]  /*0e90*/  BSYNC B4 ;  /* 0x0000000000047941 */ /* 0x000fea0003800000 */
.L_x_32:
[----:B------:R-:W-:Y:S05]  /*0ea0*/  WARPSYNC.ALL ;  /* 0x0000000000007948 */ /* 0x000fea0003800000 */
[----:B------:R-:W-:Y:S04]  /*0eb0*/  BSSY B4, `(.L_x_37) ;  /* 0x000000e000047945 */ /* 0x000fe80003800000 */
[----:B------:R-:W-:Y:S05]  /*0ec0*/  @P2 BRA `(.L_x_38) ;  /* 0x0000000000302947 */ /* 0x000fea0003800000 */
[----:B-1-34-:R-:W1:Y:S01]  /*0ed0*/  LDS R4, [UR20+0x34] ;  /* 0x00003414ff047984 */ /* 0x01ae620008000800 */
[----:B------:R-:W3:Y:S03]  /*0ee0*/  LDC.64 R10, c[0x0][0x248] ;  /* 0x00009200ff0a7b82 */ /* 0x000ee60000000a00 */
[----:B------:R-:W4:Y:S01]  /*0ef0*/  LDS R3, [UR20+0x1c] ;  /* 0x00001c14ff037984 */ /* 0x000f220008000800 */
[C---:B---3--:R-:W-:Y:S01]  /*0f00*/  SHF.L.U64.HI R6, R10.reuse, 0x1, R11 ;  /* 0x000000010a067819 */ /* 0x048fe2000001020b */
[----:B------:R-:W-:-:S03]  /*0f10*/  IMAD.SHL.U32 R5, R10, 0x2, RZ ;  /* 0x000000020a057824 */ /* 0x000fc600078e00ff */
[--C-:B------:R-:W-:Y:S02]  /*0f20*/  SHF.R.U32.HI R8, RZ, 0x4, R6.reuse ;  /* 0x00000004ff087819 */ /* 0x100fe40000011606 */
[----:B------:R-:W-:-:S05]  /*0f30*/  SHF.R.U64 R5, R5, 0x4, R6 ;  /* 0x0000000405057819 */ /* 0x000fca0000001206 */
[----:B------:R3:W-:Y:S01]  /*0f40*/  STS [UR20+0xc], R5 ;  /* 0x00000c05ff007988 */ /* 0x0007e20008000814 */
[----:B-1----:R-:W-:Y:S02]  /*0f50*/  LOP3.LUT R4, R4, 0x7, RZ, 0xb8, !PT ;  /* 0x0000000704047812 */ /* 0x002fe400078eb8ff */
[----:B----4-:R-:W-:-:S03]  /*0f60*/  LOP3.LUT R3, R3, 0xf, R8, 0xb8, !PT ;  /* 0x0000000f03037812 */ /* 0x010fc600078eb808 */
[----:B------:R3:W-:Y:S04]  /*0f70*/  STS [UR20+0x34], R4 ;  /* 0x00003404ff007988 */ /* 0x0007e80008000814 */
[----:B------:R3:W-:Y:S02]  /*0f80*/  STS [UR20+0x1c], R3 ;  /* 0x00001c03ff007988 */ /* 0x0007e40008000814 */
.L_x_38:
[----:B------:R-:W-:Y:S05]  /*0f90*/  BSYNC B4 ;  /* 0x0000000000047941 */ /* 0x000fea0003800000 */
.L_x_37:
[----:B------:R-:W-:Y:S04]  /*0fa0*/  BSSY B4, `(.L_x_39) ;  /* 0x000001a000047945 */ /* 0x000fe80003800000 */
[----:B------:R-:W-:Y:S04]  /*0fb0*/  BSSY B5, `(.L_x_40) ;  /* 0x0000015000057945 */ /* 0x000fe80003800000 */
[----:B------:R-:W-:Y:S05]  /*0fc0*/  @P2 BRA `(.L_x_41) ;  /* 0x0000000000202947 */ /* 0x000fea0003800000 */
[----:B-1-3--:R-:W1:Y:S02]  /*0fd0*/  LDS R3, [UR20+0x34] ;  /* 0x00003414ff037984 */ /* 0x00ae640008000800 */
[----:B-1----:R-:W-:-:S05]  /*0fe0*/  LOP3.LUT R3, R3, 0x38, RZ, 0xb8, !PT ;  /* 0x0000003803037812 */ /* 0x002fca00078eb8ff */
[----:B------:R1:W-:Y:S01]  /*0ff0*/  STS [UR20+0x34], R3 ;  /* 0x00003403ff007988 */ /* 0x0003e20008000814 */
[----:B------:R-:W-:Y:S05]  /*1000*/  @P2 BRA `(.L_x_42) ;  /* 0x0000000000202947 */ /* 0x000fea0003800000 */
[----:B-1----:R-:W1:Y:S01]  /*1010*/  LDS R3, [UR20+0x8] ;  /* 0x00000814ff037984 */ /* 0x002e620008000800 */
[----:B----4-:R-:W-:-:S05]  /*1020*/  IMAD.MOV.U32 R4, RZ, RZ, 0x780 ;  /* 0x00000780ff047424 */ /* 0x010fca00078e00ff */
[----:B-1----:R-:W-:-:S05]  /*1030*/  LOP3.LUT R3, R3, 0x500, R4, 0xd8, !PT ;  /* 0x0000050003037812 */ /* 0x002fca00078ed804 */
[----:B------:R1:W-:Y:S02]  /*1040*/  STS [UR20+0x8], R3 ;  /* 0x00000803ff007988 */ /* 0x0003e40008000814 */
.L_x_41:
[----:B------:R-:W-:Y:S05]  /*1050*/  @P2 BRA `(.L_x_43) ;  /* 0x0000000000282947 */ /* 0x000fea0003800000 */
[----:B-1-3--:R-:W1:Y:S02]  /*1060*/  LDS R3, [UR20+0x8] ;  /* 0x00000814ff037984 */ /* 0x00ae640008000800 */
[----:B-1----:R-:W-:-:S05]  /*1070*/  LOP3.LUT R3, R3, 0x1800, RZ, 0xb8, !PT ;  /* 0x0000180003037812 */ /* 0x002fca00078eb8ff */
[----:B------:R3:W-:Y:S02]  /*1080*/  STS [UR20+0x8], R3 ;  /* 0x00000803ff007988 */ /* 0x0007e40008000814 */
.L_x_42:
[----:B------:R-:W-:Y:S05]  /*1090*/  @P2 BREAK B5 ;  /* 0x0000000000052942 */ /* 0x000fea0003800000 */
[----:B------:R-:W-:Y:S05]  /*10a0*/  @P2 BRA `(.L_x_44) ;  /* 0x0000000000242947 */ /* 0x000fea0003800000 */
[----:B-1-3--:R-:W1:Y:S01]  /*10b0*/  LDS R3, [UR20+0x8] ;  /* 0x00000814ff037984 */ /* 0x00ae620008000800 */
[----:B----4-:R-:W-:-:S05]  /*10c0*/  IMAD.MOV.U32 R4, RZ, RZ, 0x6000 ;  /* 0x00006000ff047424 */ /* 0x010fca00078e00ff */
[----:B-1----:R-:W-:-:S04]  /*10d0*/  LOP3.LUT R3, R3, 0x6000, R4, 0xd8, !PT ;  /* 0x0000600003037812 */ /* 0x002fc800078ed804 */
[----:B------:R-:W-:-:S05]  /*10e0*/  LOP3.LUT R3, R3, 0x400000, RZ, 0xb8, !PT ;  /* 0x0040000003037812 */ /* 0x000fca00078eb8ff */
[----:B------:R1:W-:Y:S02]  /*10f0*/  STS [UR20+0x8], R3 ;  /* 0x00000803ff007988 */ /* 0x0003e40008000814 */
.L_x_43:
[----:B------:R-:W-:Y:S05]  /*1100*/  BSYNC B5 ;  /* 0x0000000000057941 */ /* 0x000fea0003800000 */
.L_x_40:
[----:B-1-3--:R-:W1:Y:S02]  /*1110*/  @!P2 LDS R3, [UR20+0x8] ;  /* 0x00000814ff03a984 */ /* 0x00ae640008000800 */
[----:B-1----:R-:W-:-:S05]  /*1120*/  @!P2 LOP3.LUT R3, R3, 0x8000, RZ, 0xb8, !PT ;  /* 0x000080000303a812 */ /* 0x002fca00078eb8ff */
[----:B------:R1:W-:Y:S02]  /*1130*/  @!P2 STS [UR20+0x8], R3 ;  /* 0x00000803ff00a988 */ /* 0x0003e40008000814 */
.L_x_44:
[----:B------:R-:W-:Y:S05]  /*1140*/  BSYNC B4 ;  /* 0x0000000000047941 */ /* 0x000fea0003800000 */
.L_x_39:
[----:B------:R-:W-:Y:S05]  /*1150*/  WARPSYNC.ALL ;  /* 0x0000000000007948 */ /* 0x000fea0003800000 */
[----:B------:R-:W-:Y:S01]  /*1160*/  UIADD3 UR5, UR5, 0x100, URZ ;  /* 0x0000010005057890 */ /* 0x000fe2000fffe03f */
[----:B------:R-:W-:Y:S02]  /*1170*/  ISETP.GE.AND P1, PT, R9, 0x1, PT ;  /* 0x000000010900780c */ /* 0x000fe40003f26270 */
[----:B------:R-:W-:Y:S02]  /*1180*/  CS2R R56, SRZ ;  /* 0x0000000000387805 */ /* 0x000fe4000001ff00 */
[----:B------:R-:W-:Y:S01]  /*1190*/  CS2R R58, SRZ ;  /* 0x00000000003a7805 */ /* 0x000fe2000001ff00 */
[----:B------:R-:W-:Y:S01]  /*11a0*/  UIADD3 UR32, UP0, UR5, UR32, URZ ;  /* 0x0000002005207290 */ /* 0x000fe2000ff1e03f */
[----:B------:R-:W-:-:S02]  /*11b0*/  CS2R R60, SRZ ;  /* 0x00000000003c7805 */ /* 0x000fc4000001ff00 */
[----:B------:R-:W-:Y:S02]  /*11c0*/  CS2R R62, SRZ ;  /* 0x00000000003e7805 */ /* 0x000fe4000001ff00 */
[----:B------:R-:W-:Y:S01]  /*11d0*/  CS2R R64, SRZ ;  /* 0x0000000000407805 */ /* 0x000fe2000001ff00 */
[----:B------:R-:W-:Y:S01]  /*11e0*/  ULEA.HI.X.SX32 UR33, UR5, UR33, 0x1, UP0 ;  /* 0x0000002105217291 */ /* 0x000fe200080f0e3f */
[----:B------:R-:W-:Y:S02]  /*11f0*/  CS2R R66, SRZ ;  /* 0x0000000000427805 */ /* 0x000fe4000001ff00 */
[----:B------:R-:W-:Y:S02]  /*1200*/  CS2R R68, SRZ ;  /* 0x0000000000447805 */ /* 0x000fe4000001ff00 */
[----:B------:R-:W-:Y:S02]  /*1210*/  CS2R R70, SRZ ;  /* 0x0000000000467805 */ /* 0x000fe4000001ff00 */
[----:B------:R-:W-:-:S02]  /*1220*/  CS2R R72, SRZ ;  /* 0x0000000000487805 */ /* 0x000fc4000001ff00 */
[----:B------:R-:W-:Y:S02]  /*1230*/  CS2R R74, SRZ ;  /* 0x00000000004a7805 */ /* 0x000fe4000001ff00 */
[----:B------:R-:W-:Y:S02]  /*1240*/  CS2R R76, SRZ ;  /* 0x00000000004c7805 */ /* 0x000fe4000001ff00 */
[----:B------:R-:W-:Y:S02]  /*1250*/  CS2R R78, SRZ ;  /* 0x00000000004e7805 */ /* 0x000fe4000001ff00 */
[----:B------:R-:W-:Y:S02]  /*1260*/  CS2R R80, SRZ ;  /* 0x0000000000507805 */ /* 0x000fe4000001ff00 */
[----:B------:R-:W-:Y:S02]  /*1270*/  CS2R R82, SRZ ;  /* 0x0000000000527805 */ /* 0x000fe4000001ff00 */
[----:B------:R-:W-:-:S02]  /*1280*/  CS2R R84, SRZ ;  /* 0x0000000000547805 */ /* 0x000fc4000001ff00 */
[----:B------:R-:W-:Y:S02]  /*1290*/  CS2R R86, SRZ ;  /* 0x0000000000567805 */ /* 0x000fe4000001ff00 */
[----:B------:R-:W-:Y:S02]  /*12a0*/  CS2R R24, SRZ ;  /* 0x0000000000187805 */ /* 0x000fe4000001ff00 */
[----:B------:R-:W-:Y:S02]  /*12b0*/  CS2R R26, SRZ ;  /* 0x00000000001a7805 */ /* 0x000fe4000001ff00 */
[----:B------:R-:W-:Y:S01]  /*12c0*/  CS2R R28, SRZ ;  /* 0x00000000001c7805 */ /* 0x000fe2000001ff00 */
[----:B------:R-:W-:Y:S01]  /*12d0*/  IMAD.MOV.U32 R30, RZ, RZ, RZ ;  /* 0x000000ffff1e7224 */ /* 0x000fe200078e00ff */
[----:B------:R-:W-:Y:S06]  /*12e0*/  @P0 BRA `(.L_x_45) ;  /* 0x0000000000280947 */ /* 0x000fec0003800000 */
[----:B-1-3--:R-:W1:Y:S01]  /*12f0*/  S2R R3, SR_LANEID ;  /* 0x0000000000037919 */ /* 0x00ae620000000000 */
[----:B------:R-:W-:Y:S05]  /*1300*/  WARPSYNC.ALL ;  /* 0x0000000000007948 */ /* 0x000fea0003800000 */
[----:B-1----:R-:W-:-:S05]  /*1310*/  IMAD.SHL.U32 R6, R3, 0x4, RZ ;  /* 0x0000000403067824 */ /* 0x002fca00078e00ff */
[----:B------:R-:W1:Y:S01]  /*1320*/  LDS R3, [R6+UR20] ;  /* 0x0000001406037984 */ /* 0x000e620008000800 */
[----:B----4-:R-:W-:-:S05]  /*1330*/  IADD3 R4, P3, R6, UR32, RZ ;  /* 0x0000002006047c10 */ /* 0x010fca000ff7e0ff */
[----:B------:R-:W-:-:S05]  /*1340*/  IMAD.X R5, RZ, RZ, UR33, P3 ;  /* 0x00000021ff057e24 */ /* 0x000fca00098e06ff */
[----:B-1----:R1:W3:Y:S01]  /*1350*/  ATOMG.E.EXCH.STRONG.GPU PT, RZ, [R4], R3 ;  /* 0x0000000304ff73a8 */ /* 0x0022e200041ee100 */
[----:B------:R-:W-:-:S04]  /*1360*/  DEPBAR {5,4,3,2,1,0} ;  /* 0x0000003f0000791a */ /* 0x000fc80000000000 */
[----:B------:R1:W-:Y:S01]  /*1370*/  UTMACCTL.IV [UR32] ;  /* 0x00000000200079b9 */ /* 0x0003e20008000000 */
[----:B------:R-:W-:Y:S01]  /*1380*/  NOP ;  /* 0x0000000000007918 */ /* 0x000fe20000000000 */
.L_x_45:
[----:B------:R-:W-:Y:S05]  /*1390*/  @P0 BRA `(.L_x_46) ;  /* 0x00000000000c0947 */ /* 0x000fea0003800000 */
[----:B------:R0:W-:Y:S01]  /*13a0*/  UTMACMDFLUSH ;  /* 0x00000000000079b7 */ /* 0x0001e20000000000 */
[----:B------:R-:W-:Y:S05]  /*13b0*/  @P0 BRA `(.L_x_46) ;  /* 0x0000000000040947 */ /* 0x000fea0003800000 */
[----:B------:R-:W-:-:S04]  /*13c0*/  DEPBAR.LE SB0, 0x0 ;  /* 0x000080000000791a */ /* 0x000fc80000000000 */
.L_x_46:
[----:B------:R-:W-:Y:S05]  /*13d0*/  WARPSYNC.ALL ;  /* 0x0000000000007948 */ /* 0x000fea0003800000 */
[----:B---3--:R-:W-:Y:S01]  /*13e0*/  BAR.SYNC.DEFER_BLOCKING 0x0 ;  /* 0x0000000000007b1d */ /* 0x008fe20000010000 */
[----:B------:R-:W-:Y:S01]  /*13f0*/  USHF.L.U32 UR15, UR34, 0x7, URZ ;  /* 0x00000007220f7899 */ /* 0x000fe2000800063f */
[----:B------:R-:W-:Y:S01]  /*1400*/  IMAD.MOV.U32 R31, RZ, RZ, RZ ;  /* 0x000000ffff1f7224 */ /* 0x000fe200078e00ff */
[----:B------:R-:W-:Y:S01]  /*1410*/  USHF.L.U32 UR11, UR23, 0x6, URZ ;  /* 0x00000006170b7899 */ /* 0x000fe2000800063f */
[----:B------:R-:W-:Y:S02]  /*1420*/  CS2R R32, SRZ ;  /* 0x0000000000207805 */ /* 0x000fe4000001ff00 */
[----:B------:R-:W-:Y:S01]  /*1430*/  CS2R R34, SRZ ;  /* 0x0000000000227805 */ /* 0x000fe2000001ff00 */
[----:B------:R-:W-:Y:S01]  /*1440*/  VOTEU.ALL UP0, P2 ;  /* 0x00000000003f7886 */ /* 0x000fe20001000000 */
[----:B------:R-:W-:Y:S01]  /*1450*/  UMOV UR6, 0x1 ;  /* 0x0000000100067882 */ /* 0x000fe20000000000 */
[----:B------:R-:W-:Y:S01]  /*1460*/  VOTEU.ALL UP1, P2 ;  /* 0x00000000003f7886 */ /* 0x000fe20001020000 */
[----:B------:R-:W-:-:S02]  /*1470*/  CS2R R36, SRZ ;  /* 0x0000000000247805 */ /* 0x000fc4000001ff00 */
[----:B------:R-:W-:Y:S01]  /*1480*/  CS2R R38, SRZ ;  /* 0x0000000000267805 */ /* 0x000fe2000001ff00 */
[----:B------:R-:W-:-:S04]  /*1490*/  @!UP0 UIADD3 UR8, -UR6, 0x100000, URZ ;  /* 0x0010000006088890 */ /* 0x000fc8000fffe13f */
[----:B------:R-:W-:Y:S02]  /*14a0*/  @!UP0 USHF.L.U32 UR9, UR8, 0xb, URZ ;  /* 0x0000000b08098899 */ /* 0x000fe4000800063f */
[----:B------:R-:W-:Y:S01]  /*14b0*/  @!UP0 USHF.L.U32 UR8, UR8, 0x1, URZ ;  /* 0x0000000108088899 */ /* 0x000fe2000800063f */
[----:B------:R-:W-:Y:S01]  /*14c0*/  CS2R R40, SRZ ;  /* 0x0000000000287805 */ /* 0x000fe2000001ff00 */
[----:B------:R-:W-:-:S04]  /*14d0*/  @!UP0 UIADD3 UR6, -UR6, 0x100000, URZ ;  /* 0x0010000006068890 */ /* 0x000fc8000fffe13f */
[----:B------:R-:W-:Y:S02]  /*14e0*/  @!UP0 USHF.L.U32 UR7, UR6, 0xb, URZ ;  /* 0x0000000b06078899 */ /* 0x000fe4000800063f */
[----:B------:R-:W-:Y:S01]  /*14f0*/  @!UP0 USHF.L.U32 UR6, UR6, 0x1, URZ ;  /* 0x0000000106068899 */ /* 0x000fe2000800063f */
[----:B------:R-:W-:Y:S01]  /*1500*/  CS2R R42, SRZ ;  /* 0x00000000002a7805 */ /* 0x000fe2000001ff00 */
[----:B------:R-:W-:Y:S01]  /*1510*/  VOTEU.ALL UP0, P2 ;  /* 0x00000000003f7886 */ /* 0x000fe20001000000 */
[----:B------:R-:W-:Y:S02]  /*1520*/  CS2R R44, SRZ ;  /* 0x00000000002c7805 */ /* 0x000fe4000001ff00 */
[----:B------:R-:W-:Y:S02]  /*1530*/  CS2R R46, SRZ ;  /* 0x00000000002e7805 */ /* 0x000fe4000001ff00 */
[----:B------:R-:W-:Y:S02]  /*1540*/  CS2R R48, SRZ ;  /* 0x0000000000307805 */ /* 0x000fe4000001ff00 */
[----:B------:R-:W-:-:S02]  /*1550*/  CS2R R50, SRZ ;  /* 0x0000000000327805 */ /* 0x000fc4000001ff00 */
[----:B------:R-:W-:Y:S02]  /*1560*/  CS2R R52, SRZ ;  /* 0x0000000000347805 */ /* 0x000fe4000001ff00 */
[----:B------:R-:W-:Y:S01]  /*1570*/  CS2R R54, SRZ ;  /* 0x0000000000367805 */ /* 0x000fe2000001ff00 */
[----:B------:R-:W3:Y:S02]  /*1580*/  FENCE.VIEW.ASYNC.S ;  /* 0x00000000000073c6 */ /* 0x000ee40000000000 */
[----:B---3--:R3:W4:Y:S02]  /*1590*/  @!UP0 SYNCS.EXCH.64 URZ, [UR20+0xc000], UR8 ;  /* 0x00c00008143f85b2 */ /* 0x0087240008000100 */
[----:B----4-:R-:W-:Y:S06]  /*15a0*/  BAR.SYNC.DEFER_BLOCKING 0x0 ;  /* 0x0000000000007b1d */ /* 0x010fec0000010000 */
[----:B------:R3:W4:Y:S01]  /*15b0*/  @!UP1 SYNCS.EXCH.64 URZ, [UR20+0xc008], UR6 ;  /* 0x00c00806143f95b2 */ /* 0x0007220008000100 */
[----:B------:R-:W-:Y:S05]  /*15c0*/  @!P1 BRA `(.L_x_47) ;  /* 0x0000000400b09947 */ /* 0x000fea0003800000 */
        /* <DEDUP_REMOVED lines=31> */
[----:B------:R-:W-:Y:S01]  /*17c0*/  CS2R R54, SRZ ;  /* 0x0000000000367805 */ /* 0x000fe2000001ff00 */
[----:B------:R-:W-:Y:S01]  /*17d0*/  UMOV UR5, URZ ;  /* 0x0000003f00057c82 */ /* 0x000fe20008000000 */
[----:B------:R-:W-:-:S05]  /*17e0*/  UMOV UR14, URZ ;  /* 0x0000003f000e7c82 */ /* 0x000fca0008000000 */
.L_x_49:
[----:B----4-:R-:W-:Y:S01]  /*17f0*/  BAR.SYNC.DEFER_BLOCKING 0x0 ;  /* 0x0000000000007b1d */ /* 0x010fe20000010000 */
[----:B------:R-:W-:Y:S01]  /*1800*/  ULEA UR18, UR5, UR20, 0x3 ;  /* 0x0000001405127291 */ /* 0x000fe2000f8e183f */
[----:B-1----:R-:W-:Y:S01]  /*1810*/  @!P2 IMAD.MOV.U32 R3, RZ, RZ, 0x6000 ;  /* 0x00006000ff03a424 */ /* 0x002fe200078e00ff */
[----:B------:R-:W-:Y:S01]  /*1820*/  ELECT P0, URZ, PT ;  /* 0x00000000003f782f */ /* 0x000fe20003800000 */
[----:B------:R-:W-:-:S03]  /*1830*/  ULEA UR12, UR5, UR20, 0xe ;  /* 0x00000014050c7291 */ /* 0x000fc6000f8e703f */
[----:B------:R-:W-:Y:S02]  /*1840*/  ISETP.LT.U32.AND P0, PT, R2, 0x20, P0 ;  /* 0x000000200200780c */ /* 0x000fe40000701070 */
[----:B------:R-:W-:Y:S01]  /*1850*/  ELECT P1, URZ, PT ;  /* 0x00000000003f782f */ /* 0x000fe20003820000 */
[----:B---3--:R-:W-:-:S03]  /*1860*/  ULEA UR8, UR5, UR20, 0xd ;  /* 0x0000001405087291 */ /* 0x008fc6000f8e683f */
[----:B------:R-:W-:Y:S01]  /*1870*/  ISETP.LT.U32.AND P1, PT, R2, 0x20, P1 ;  /* 0x000000200200780c */ /* 0x000fe20000f21070 */
[----:B------:R-:W-:Y:S01]  /*1880*/  UMOV UR10, UR14 ;  /* 0x0000000e000a7c82 */ /* 0x000fe20008000000 */
[----:B------:R-:W-:-:S05]  /*1890*/  UIADD3 UR8, UR8, 0x8000, URZ ;  /* 0x0000800008087890 */ /* 0x000fca000fffe03f */
[----:B------:R-:W-:Y:S01]  /*18a0*/  VOTEU.ANY UP0, P0 ;  /* 0x00000000003f7886 */ /* 0x000fe20000000100 */
[----:B------:R-:W-:Y:S01]  /*18b0*/  VOTEU.ANY UP2, P0 ;  /* 0x00000000003f7886 */ /* 0x000fe20000040100 */
[----:B------:R1:W-:Y:S01]  /*18c0*/  @!P2 SYNCS.ARRIVE.TRANS64 RZ, [UR18+0xc000], R3 ;  /* 0x00c00003ffffa9a7 */ /* 0x0003e20008000012 */
[----:B------:R3:W-:Y:S06]  /*18d0*/  MEMBAR.ALL.CTA ;  /* 0x0000000000007992 */ /* 0x0007ec0000008000 */
[----:B---3--:R-:W3:Y:S01]  /*18e0*/  FENCE.VIEW.ASYNC.S ;  /* 0x00000000000073c6 */ /* 0x008ee20000000000 */
[----:B------:R-:W-:Y:S01]  /*18f0*/  @UP0 UIADD3 UR13, UR18, 0xc000, URZ ;  /* 0x0000c000120d0890 */ /* 0x000fe2000fffe03f */
[----:B------:R-:W-:Y:S01]  /*1900*/  @UP0 UMOV UR6, UR28 ;  /* 0x0000001c00060c82 */ /* 0x000fe20008000000 */
[----:B------:R-:W-:Y:S01]  /*1910*/  @UP0 UMOV UR7, UR29 ;  /* 0x0000001d00070c82 */ /* 0x000fe20008000000 */
[----:B---3--:R-:W-:Y:S01]  /*1920*/  VOTEU.ANY UP1, P1 ;  /* 0x00000000003f7886 */ /* 0x008fe20000820100 */
[----:B------:R-:W-:Y:S01]  /*1930*/  VOTEU.ANY UP3, P1 ;  /* 0x00000000003f7886 */ /* 0x000fe20000860100 */
[----:B-1----:R-:W-:-:S03]  /*1940*/  IMAD.U32 R3, RZ, RZ, UR4 ;  /* 0x00000004ff037e24 */ /* 0x002fc6000f8e00ff */
[----:B------:R-:W-:Y:S01]  /*1950*/  @UP1 UIADD3 UR9, UR18, 0xc000, URZ ;  /* 0x0000c00012091890 */ /* 0x000fe2000fffe03f */
[----:B------:R-:W-:Y:S01]  /*1960*/  @UP1 UMOV UR16, UR30 ;  /* 0x0000001e00101c82 */ /* 0x000fe20008000000 */
[----:B------:R-:W-:Y:S01]  /*1970*/  @UP1 UMOV UR17, UR31 ;  /* 0x0000001f00111c82 */ /* 0x000fe20008000000 */
[----:B------:R-:W-:Y:S01]  /*1980*/  SHF.L.U32 R3, R3, 0x1f, RZ ;  /* 0x0000001f03037819 */ /* 0x000fe200000006ff */
[----:B------:R-:W-:Y:S06]  /*1990*/  BAR.SYNC.DEFER_BLOCKING 0x0 ;  /* 0x0000000000007b1d */ /* 0x000fec0000010000 */
[----:B------:R1:W-:Y:S02]  /*19a0*/  @UP2 UTMALDG.2D [UR12], [UR6] ;  /* 0x0000000c060025b4 */ /* 0x0003e40008008000 */
[----:B------:R-:W-:Y:S06]  /*19b0*/  BAR.SYNC.DEFER_BLOCKING 0x0 ;  /* 0x0000000000007b1d */ /* 0x000fec0000010000 */
[----:B------:R1:W-:Y:S02]  /*19c0*/  @UP3 UTMALDG.2D [UR8], [UR16] ;  /* 0x00000008100035b4 */ /* 0x0003e40008008000 */
[----:B------:R-:W-:Y:S06]  /*19d0*/  BAR.SYNC.DEFER_BLOCKING 0x0 ;  /* 0x0000000000007b1d */ /* 0x000fec0000010000 */
[----:B------:R-:W3:Y:S02]  /*19e0*/  SYNCS.PHASECHK.TRANS64.TRYWAIT P0, [UR18+0xc000], R3 ;  /* 0x00c00003ff0075a7 */ /* 0x000ee40008000152 */
[----:B-1-3--:R-:W-:Y:S05]  /*19f0*/  @!P0 BRA `(.L_x_48) ;  /* 0x0000000400d08947 */ /* 0x00afea0003800000 */
.L_x_50:
[----:B------:R-:W-:Y:S01]  /*1a00*/  USHF.R.U32.HI UR16, URZ, 0x4, UR12 ;  /* 0x000000043f107899 */ /* 0x000fe2000801160c */
[----:B------:R-:W-:Y:S02]  /*1a10*/  WARPGROUP.DEPBAR.LE gsb0, 0x0 ;  /* 0x00008000000079c5 */ /* 0x000fe40000010000 */
[----:B------:R-:W-:Y:S01]  /*1a20*/  USHF.R.U32.HI UR18, URZ, 0x4, UR8 ;  /* 0x000000043f127899 */ /* 0x000fe20008011608 */
[----:B------:R-:W-:Y:S01]  /*1a30*/  WARPGROUP.ARRIVE ;  /* 0x00000000000079c5 */ /* 0x000fe20000000000 */
[----:B------:R-:W-:Y:S01]  /*1a40*/  USGXT.U32 UR16, UR16, 0xe ;  /* 0x0000000e1010789a */ /* 0x000fe20008000000 */
[----:B------:R-:W1:Y:S01]  /*1a50*/  LDC R3, c[0x0][0x230] ;  /* 0x00008c00ff037b82 */ /* 0x000e620000000800 */
[----:B------:R-:W-:Y:S01]  /*1a60*/  USGXT.U32 UR18, UR18, 0xe ;  /* 0x0000000e1212789a */ /* 0x000fe20008000000 */
[----:B------:R-:W-:Y:S01]  /*1a70*/  UMOV UR17, 0x40000040 ;  /* 0x4000004000117882 */ /* 0x000fe20000000000 */
[----:B------:R-:W-:Y:S01]  /*1a80*/  UMOV UR19, 0x40000040 ;  /* 0x4000004000137882 */ /* 0x000fe20000000000 */
[----:B------:R-:W-:-:S02]  /*1a90*/  UIADD3 UR24, UP0, UR16, 0x2, URZ ;  /* 0x0000000210187890 */ /* 0x000fc4000ff1e03f */
[----:B------:R-:W-:Y:S01]  /*1aa0*/  UIADD3 UR26, UP1, UR18, 0x2, URZ ;  /* 0x00000002121a7890 */ /* 0x000fe2000ff3e03f */
[----:B------:R-:W-:-:S03]  /*1ab0*/  UMOV UR6, URZ ;  /* 0x0000003f00067c82 */ /* 0x000fc60008000000 */
[----:B------:R-:W-:Y:S01]  /*1ac0*/  HGMMA.64x64x16.F32.BF16 R56, gdesc[UR16], R56 ;  /* 0x00e00000103879f0 */ /* 0x000fe20008701838 */
[----:B------:R-:W-:Y:S01]  /*1ad0*/  UMOV UR7, URZ ;  /* 0x0000003f00077c82 */ /* 0x000fe20008000000 */
[----:B------:R-:W-:Y:S02]  /*1ae0*/  UIADD3.X UR25, UR6, 0x40000040, URZ, UP0, !UPT ;  /* 0x4000004006197890 */ /* 0x000fe400087fe43f */
[----:B------:R-:W-:Y:S02]  /*1af0*/  UIADD3.X UR27, UR7, 0x40000040, URZ, UP1, !UPT ;  /* 0x40000040071b7890 */ /* 0x000fe40008ffe43f */
[----:B------:R-:W-:Y:S02]  /*1b00*/  UIADD3.64 UR36, UR24, 0x2, URZ ;  /* 0x0000000218247897 */ /* 0x000fe4000fffe03f */
[----:B------:R-:W-:Y:S02]  /*1b10*/  UIADD3.64 UR38, UR26, 0x2, URZ ;  /* 0x000000021a267897 */ /* 0x000fe4000fffe03f */
[----:B------:R-:W-:-:S02]  /*1b20*/  UIADD3.64 UR40, UR24, 0x4, URZ ;  /* 0x0000000418287897 */ /* 0x000fc4000fffe03f */
[----:B------:R-:W-:Y:S02]  /*1b30*/  UIADD3.64 UR42, UR26, 0x4, URZ ;  /* 0x000000041a2a7897 */ /* 0x000fe4000fffe03f */
[----:B------:R-:W-:Y:S02]  /*1b40*/  UIADD3.64 UR16, UR24, 0x1fe, URZ ;  /* 0x000001fe18107897 */ /* 0x000fe4000fffe03f */
[----:B------:R-:W-:Y:S02]  /*1b50*/  UIADD3 UR14, UR14, 0x40, URZ ;  /* 0x000000400e0e7890 */ /* 0x000fe4000fffe03f */
[----:B------:R-:W-:-:S04]  /*1b60*/  UIADD3 UR5, UR5, 0x1, URZ ;  /* 0x0000000105057890 */ /* 0x000fc8000fffe03f */
[----:B-1----:R-:W-:Y:S01]  /*1b70*/  ISETP.LE.AND P0, PT, R3, UR14, PT ;  /* 0x0000000e03007c0c */ /* 0x002fe2000bf03270 */
[----:B------:R-:W-:-:S04]  /*1b80*/  UISETP.NE.U32.AND UP0, UPT, UR5, 0x2, UPT ;  /* 0x000000020500788c */ /* 0x000fc8000bf05070 */
[----:B------:R-:W-:Y:S02]  /*1b90*/  USEL UR6, URZ, 0x1, UP0 ;  /* 0x000000013f067887 */ /* 0x000fe40008000000 */
[----:B------:R-:W-:Y:S02]  /*1ba0*/  USEL UR5, UR5, URZ, UP0 ;  /* 0x0000003f05057287 */ /* 0x000fe40008000000 */
[----:B------:R-:W-:Y:S01]  /*1bb0*/  ULOP3.LUT UR4, UR4, UR6, URZ, 0x3c, !UPT ;  /* 0x0000000604047292 */ /* 0x000fe2000f8e3c3f */
[----:B------:R-:W-:Y:S04]  /*1bc0*/  HGMMA.64x64x16.F32.BF16 R56, gdesc[UR24], R56 ;  /* 0x00e00000183879f0 */ /* 0x000fe80008701838 */
[----:B------:R-:W-:Y:S01]  /*1bd0*/  HGMMA.64x64x16.F32.BF16 R56, gdesc[UR36], R56 ;  /* 0x00e00000243879f0 */ /* 0x000fe20008701838 */
[----:B------:R-:W-:-:S03]  /*1be0*/  UIADD3.64 UR36, UR24, 0x202, URZ ;  /* 0x0000020218247897 */ /* 0x000fc6000fffe03f */
[----:B------:R-:W-:Y:S01]  /*1bf0*/  HGMMA.64x64x16.F32.BF16 R56, gdesc[UR40], R56 ;  /* 0x00e00000283879f0 */ /* 0x000fe20008701838 */
[----:B------:R-:W-:-:S03]  /*1c00*/  UIADD3.64 UR40, UR24, 0x204, URZ ;  /* 0x0000020418287897 */ /* 0x000fc6000fffe03f */
[----:B------:R-:W-:Y:S01]  /*1c10*/  HGMMA.64x64x16.F32.BF16 R24, gdesc[UR16], R24 ;  /* 0x00e00000101879f0 */ /* 0x000fe20008701818 */
[----:B------:R-:W-:Y:S01]  /*1c20*/  UIADD3.64 UR16, UR24, 0x200, URZ ;  /* 0x0000020018107897 */ /* 0x000fe2000fffe03f */
[----:B------:R-:W-:Y:S01]  /*1c30*/  UMOV UR18, UR26 ;  /* 0x0000001a00127c82 */ /* 0x000fe20008000000 */
[----:B------:R-:W-:-:S07]  /*1c40*/  UMOV UR19, UR27 ;  /* 0x0000001b00137c82 */ /* 0x000fce0008000000 */
[----:B------:R-:W-:Y:S04]  /*1c50*/  HGMMA.64x64x16.F32.BF16 R24, gdesc[UR16], R24 ;  /* 0x00e00000101879f0 */ /* 0x000fe80008701818 */
[----:B------:R-:W-:Y:S04]  /*1c60*/  HGMMA.64x64x16.F32.BF16 R24, gdesc[UR36], R24 ;  /* 0x00e00000241879f0 */ /* 0x000fe80008701818 */
[----:B------:R-:W-:Y:S01]  /*1c70*/  HGMMA.64x64x16.F32.BF16 R24, gdesc[UR40], R24, gsb0 ;  /* 0x00e00000281879f0 */ /* 0x000fe20008001818 */
[----:B------:R-:W-:Y:S05]  /*1c80*/  @!P0 BRA `(.L_x_49) ;  /* 0xfffffff800d88947 */ /* 0x000fea000383ffff */
.L_x_47:
[----:B------:R-:W-:Y:S02]  /*1c90*/  WARPGROUP.DEPBAR.LE gsb0, 0x0 ;  /* 0x00008000000079c5 */ /* 0x000fe40000010000 */
[----:B----4-:R-:W-:Y:S01]  /*1ca0*/  BAR.SYNC.DEFER_BLOCKING 0x0 ;  /* 0x0000000000007b1d */ /* 0x010fe20000010000 */
[C---:B-1----:R-:W-:Y:S01]  /*1cb0*/  IMAD.SHL.U32 R3, R0.reuse, 0x80, RZ ;  /* 0x0000008000037824 */ /* 0x042fe200078e00ff */
[----:B------:R-:W-:Y:S01]  /*1cc0*/  ELECT P0, URZ, PT ;  /* 0x00000000003f782f */ /* 0x000fe20003800000 */
[----:B------:R-:W-:Y:S01]  /*1cd0*/  IMAD.SHL.U32 R4, R0, 0x10, RZ ;  /* 0x0000001000047824 */ /* 0x000fe200078e00ff */
[----:B------:R-:W-:Y:S02]  /*1ce0*/  F2FP.BF16.F32.PACK_AB R56, R57, R56 ;  /* 0x000000383938723e */ /* 0x000fe400000010ff */
[----:B------:R-:W-:Y:S01]  /*1cf0*/  LOP3.LUT R3, R3, 0x780, RZ, 0xc0, !PT ;  /* 0x0000078003037812 */ /* 0x000fe200078ec0ff */
[----:B------:R-:W-:Y:S01]  /*1d00*/  UMOV UR21, UR11 ;  /* 0x0000000b00157c82 */ /* 0x000fe20008000000 */
[----:B------:R-:W-:Y:S01]  /*1d10*/  F2FP.BF16.F32.PACK_AB R57, R59, R58 ;  /* 0x0000003a3b39723e */ /* 0x000fe200000010ff */
[----:B------:R-:W-:Y:S01]  /*1d20*/  UMOV UR22, UR15 ;  /* 0x0000000f00167c82 */ /* 0x000fe20008000000 */
[----:B------:R-:W-:-:S02]  /*1d30*/  LOP3.LUT R3, R3, 0x70, R4, 0xf8, !PT ;  /* 0x0000007003037812 */ /* 0x000fc400078ef804 */
[----:B------:R-:W-:Y:S02]  /*1d40*/  F2FP.BF16.F32.PACK_AB R24, R25, R24 ;  /* 0x000000181918723e */ /* 0x000fe400000010ff */
[----:B------:R-:W-:Y:S01]  /*1d50*/  LOP3.LUT R3, R3, 0x10, R0, 0x78, !PT ;  /* 0x0000001003037812 */ /* 0x000fe200078e7800 */
[----:B------:R-:W-:Y:S01]  /*1d60*/  IMAD.SHL.U32 R0, R0, 0x40, RZ ;  /* 0x0000004000007824 */ /* 0x000fe200078e00ff */
[----:B------:R-:W-:Y:S02]  /*1d70*/  ISETP.LT.U32.AND P0, PT, R2, 0x20, P0 ;  /* 0x000000200200780c */ /* 0x000fe40000701070 */
[----:B------:R-:W-:Y:S02]  /*1d80*/  F2FP.BF16.F32.PACK_AB R58, R61, R60 ;  /* 0x0000003c3d3a723e */ /* 0x000fe400000010ff */
[----:B------:R-:W-:Y:S02]  /*1d90*/  LOP3.LUT R0, R3, 0x1800, R0, 0xf8, !PT ;  /* 0x0000180003007812 */ /* 0x000fe400078ef800 */
[----:B------:R-:W-:Y:S01]  /*1da0*/  F2FP.BF16.F32.PACK_AB R59, R63, R62 ;  /* 0x0000003e3f3b723e */ /* 0x000fe200000010ff */
[----:B------:R-:W1:Y:S02]  /*1db0*/  @!P2 SYNCS.CCTL.IV [UR20+0xc000] ;  /* 0x00c00000ff00a9b1 */ /* 0x000e640008000014 */
[----:B-1----:R-:W-:Y:S01]  /*1dc0*/  BAR.SYNC.DEFER_BLOCKING 0x0 ;  /* 0x0000000000007b1d */ /* 0x002fe20000010000 */
[C---:B------:R-:W-:Y:S01]  /*1dd0*/  LOP3.LUT R3, R0.reuse, 0x20, RZ, 0x3c, !PT ;  /* 0x0000002000037812 */ /* 0x040fe200078e3cff */
[C---:B------:R-:W-:Y:S01]  /*1de0*/  VIADD R2, R0.reuse, UR20 ;  /* 0x0000001400027c36 */ /* 0x040fe20008000000 */
[----:B------:R-:W-:-:S02]  /*1df0*/  LOP3.LUT R4, R0, 0x40, RZ, 0x3c, !PT ;  /* 0x0000004000047812 */ /* 0x000fc400078e3cff */
[----:B------:R-:W-:Y:S01]  /*1e00*/  F2FP.BF16.F32.PACK_AB R64, R65, R64 ;  /* 0x000000404140723e */ /* 0x000fe200000010ff */
[----:B------:R-:W-:Y:S01]  /*1e10*/  VIADD R3, R3, UR20 ;  /* 0x0000001403037c36 */ /* 0x000fe20008000000 */
[----:B------:R-:W-:Y:S01]  /*1e20*/  F2FP.BF16.F32.PACK_AB R25, R27, R26 ;  /* 0x0000001a1b19723e */ /* 0x000fe200000010ff */
[----:B------:R-:W-:Y:S01]  /*1e30*/  VIADD R4, R4, UR20 ;  /* 0x0000001404047c36 */ /* 0x000fe20008000000 */
[----:B------:R-:W-:Y:S01]  /*1e40*/  F2FP.BF16.F32.PACK_AB R65, R67, R66 ;  /* 0x000000424341723e */ /* 0x000fe200000010ff */
[----:B------:R-:W-:Y:S01]  /*1e50*/  VOTEU.ANY UP0, P0 ;  /* 0x00000000003f7886 */ /* 0x000fe20000000100 */
[----:B------:R-:W-:Y:S01]  /*1e60*/  F2FP.BF16.F32.PACK_AB R26, R29, R28 ;  /* 0x0000001c1d1a723e */ /* 0x000fe200000010ff */
[----:B------:R-:W-:Y:S01]  /*1e70*/  VOTEU.ANY UP1, P0 ;  /* 0x00000000003f7886 */ /* 0x000fe20000020100 */
[----:B------:R-:W-:Y:S02]  /*1e80*/  F2FP.BF16.F32.PACK_AB R27, R31, R30 ;  /* 0x0000001e1f1b723e */ /* 0x000fe400000010ff */
[----:B------:R-:W-:Y:S01]  /*1e90*/  F2FP.BF16.F32.PACK_AB R32, R33, R32 ;  /* 0x000000202120723e */ /* 0x000fe200000010ff */
[----:B---3--:R-:W-:Y:S01]  /*1ea0*/  @UP0 UMOV UR6, UR32 ;  /* 0x0000002000060c82 */ /* 0x008fe20008000000 */
[----:B------:R-:W-:Y:S01]  /*1eb0*/  LOP3.LUT R0, R0, 0x60, RZ, 0x3c, !PT ;  /* 0x0000006000007812 */ /* 0x000fe200078e3cff */
[----:B------:R-:W-:Y:S01]  /*1ec0*/  @UP0 UMOV UR7, UR33 ;  /* 0x0000002100070c82 */ /* 0x000fe20008000000 */
[----:B------:R-:W-:-:S02]  /*1ed0*/  F2FP.BF16.F32.PACK_AB R66, R69, R68 ;  /* 0x000000444542723e */ /* 0x000fc400000010ff */
[----:B------:R-:W-:Y:S01]  /*1ee0*/  F2FP.BF16.F32.PACK_AB R67, R71, R70 ;  /* 0x000000464743723e */ /* 0x000fe200000010ff */
[----:B------:R-:W-:Y:S01]  /*1ef0*/  VIADD R0, R0, UR20 ;  /* 0x0000001400007c36 */ /* 0x000fe20008000000 */
[----:B------:R-:W-:Y:S01]  /*1f00*/  F2FP.BF16.F32.PACK_AB R72, R73, R72 ;  /* 0x000000484948723e */ /* 0x000fe200000010ff */
[----:B------:R-:W1:Y:S01]  /*1f10*/  @!P2 SYNCS.CCTL.IV [UR20+0xc008] ;  /* 0x00c00800ff00a9b1 */ /* 0x000e620008000014 */
[----:B------:R-:W-:Y:S01]  /*1f20*/  F2FP.BF16.F32.PACK_AB R33, R35, R34 ;  /* 0x000000222321723e */ /* 0x000fe200000010ff */
[----:B-1----:R-:W-:Y:S01]  /*1f30*/  STSM.16.M88.4 [R2], R56 ;  /* 0x0000003802007844 */ /* 0x002fe20000000200 */
[----:B------:R-:W-:Y:S02]  /*1f40*/  F2FP.BF16.F32.PACK_AB R73, R75, R74 ;  /* 0x0000004a4b49723e */ /* 0x000fe400000010ff */
[----:B------:R-:W-:Y:S01]  /*1f50*/  F2FP.BF16.F32.PACK_AB R34, R37, R36 ;  /* 0x000000242522723e */ /* 0x000fe200000010ff */
[----:B------:R-:W-:Y:S01]  /*1f60*/  STSM.16.M88.4 [R2+0x2000], R24 ;  /* 0x0020001802007844 */ /* 0x000fe20000000200 */
[----:B------:R-:W-:-:S02]  /*1f70*/  F2FP.BF16.F32.PACK_AB R35, R39, R38 ;  /* 0x000000262723723e */ /* 0x000fc400000010ff */
[----:B------:R-:W-:Y:S01]  /*1f80*/  F2FP.BF16.F32.PACK_AB R40, R41, R40 ;  /* 0x000000282928723e */ /* 0x000fe200000010ff */
[----:B------:R-:W-:Y:S01]  /*1f90*/  STSM.16.M88.4 [R3], R64 ;  /* 0x0000004003007844 */ /* 0x000fe20000000200 */
[----:B------:R-:W-:Y:S02]  /*1fa0*/  F2FP.BF16.F32.PACK_AB R74, R77, R76 ;  /* 0x0000004c4d4a723e */ /* 0x000fe400000010ff */
[----:B------:R-:W-:Y:S01]  /*1fb0*/  F2FP.BF16.F32.PACK_AB R75, R79, R78 ;  /* 0x0000004e4f4b723e */ /* 0x000fe200000010ff */
[----:B------:R-:W-:Y:S01]  /*1fc0*/  STSM.16.M88.4 [R3+0x2000], R32 ;  /* 0x0020002003007844 */ /* 0x000fe20000000200 */
[----:B------:R-:W-:Y:S02]  /*1fd0*/  F2FP.BF16.F32.PACK_AB R80, R81, R80 ;  /* 0x000000505150723e */ /* 0x000fe400000010ff */
[----:B------:R-:W-:Y:S01]  /*1fe0*/  F2FP.BF16.F32.PACK_AB R41, R43, R42 ;  /* 0x0000002a2b29723e */ /* 0x000fe200000010ff */
[----:B------:R-:W-:Y:S01]  /*1ff0*/  STSM.16.M88.4 [R4], R72 ;  /* 0x0000004804007844 */ /* 0x000fe20000000200 */
[----:B------:R-:W-:-:S02]  /*2000*/  F2FP.BF16.F32.PACK_AB R81, R83, R82 ;  /* 0x000000525351723e */ /* 0x000fc400000010ff */
[----:B------:R-:W-:Y:S02]  /*2010*/  F2FP.BF16.F32.PACK_AB R42, R45, R44 ;  /* 0x0000002c2d2a723e */ /* 0x000fe400000010ff */
[----:B------:R-:W-:Y:S02]  /*2020*/  F2FP.BF16.F32.PACK_AB R43, R47, R46 ;  /* 0x0000002e2f2b723e */ /* 0x000fe400000010ff */
[----:B------:R-:W-:Y:S02]  /*2030*/  F2FP.BF16.F32.PACK_AB R48, R49, R48 ;  /* 0x000000303130723e */ /* 0x000fe400000010ff */
[----:B------:R-:W-:Y:S01]  /*2040*/  F2FP.BF16.F32.PACK_AB R82, R85, R84 ;  /* 0x000000545552723e */ /* 0x000fe200000010ff */
[----:B------:R-:W-:Y:S01]  /*2050*/  STSM.16.M88.4 [R4+0x2000], R40 ;  /* 0x0020002804007844 */ /* 0x000fe20000000200 */
[----:B------:R-:W-:Y:S02]  /*2060*/  F2FP.BF16.F32.PACK_AB R83, R87, R86 ;  /* 0x000000565753723e */ /* 0x000fe400000010ff */
[----:B------:R-:W-:-:S02]  /*2070*/  F2FP.BF16.F32.PACK_AB R49, R51, R50 ;  /* 0x000000323331723e */ /* 0x000fc400000010ff */
[----:B------:R-:W-:Y:S01]  /*2080*/  F2FP.BF16.F32.PACK_AB R50, R53, R52 ;  /* 0x000000343532723e */ /* 0x000fe200000010ff */
[----:B------:R-:W-:Y:S01]  /*2090*/  STSM.16.M88.4 [R0], R80 ;  /* 0x0000005000007844 */ /* 0x000fe20000000200 */
[----:B------:R-:W-:-:S05]  /*20a0*/  F2FP.BF16.F32.PACK_AB R51, R55, R54 ;  /* 0x000000363733723e */ /* 0x000fca00000010ff */
[----:B------:R-:W-:Y:S01]  /*20b0*/  STSM.16.M88.4 [R0+0x2000], R48 ;  /* 0x0020003000007844 */ /* 0x000fe20000000200 */
[----:B------:R1:W-:Y:S06]  /*20c0*/  MEMBAR.ALL.CTA ;  /* 0x0000000000007992 */ /* 0x0003ec0000008000 */
[----:B-1----:R-:W1:Y:S02]  /*20d0*/  FENCE.VIEW.ASYNC.S ;  /* 0x00000000000073c6 */ /* 0x002e640000000000 */
[----:B-1----:R-:W-:Y:S06]  /*20e0*/  BAR.SYNC.DEFER_BLOCKING 0x0 ;  /* 0x0000000000007b1d */ /* 0x002fec0000010000 */
[----:B------:R1:W-:Y:S01]  /*20f0*/  @UP1 UTMASTG.2D [UR20], [UR6] ;  /* 0x00000014060013b5 */ /* 0x0003e20008008000 */
[----:B------:R0:W-:Y:S01]  /*2100*/  UTMACMDFLUSH ;  /* 0x00000000000079b7 */ /* 0x0001e20000000000 */
[----:B------:R-:W-:-:S04]  /*2110*/  DEPBAR.LE SB0, 0x0 ;  /* 0x000080000000791a */ /* 0x000fc80000000000 */
[----:B------:R-:W-:Y:S06]  /*2120*/  BAR.SYNC.DEFER_BLOCKING 0x0 ;  /* 0x0000000000007b1d */ /* 0x000fec0000010000 */
[----:B-1----:R-:W-:Y:S05]  /*2130*/  EXIT ;  /* 0x000000000000794d */ /* 0x002fea0003800000 */
.L_x_48:
[----:B------:R-:W1:Y:S02]  /*2140*/  SYNCS.PHASECHK.TRANS64.TRYWAIT P0, [UR18+0xc000], R3 ;  /* 0x00c00003ff0075a7 */ /* 0x000e640008000152 */
[----:B-1----:R-:W-:Y:S05]  /*2150*/  @!P0 BRA `(.L_x_48) ;  /* 0xfffffffc00f88947 */ /* 0x002fea000383ffff */
[----:B------:R-:W-:Y:S05]  /*2160*/  BRA `(.L_x_50) ;  /* 0xfffffff800247947 */ /* 0x000fea000383ffff */
.L_x_51:
[----:B------:R-:W-:-:S00]  /*2170*/  BRA `(.L_x_51) ;  /* 0xfffffffc00fc7947 */ /* 0x000fc0000383ffff */
[----:B------:R-:W-:-:S00]  /*2180*/  NOP ;  /* 0x0000000000007918 */ /* 0x000fc00000000000 */
[----:B------:R-:W-:-:S00]  /*2190*/  NOP ;  /* 0x0000000000007918 */ /* 0x000fc00000000000 */
[----:B------:R-:W-:-:S00]  /*21a0*/  NOP ;  /* 0x0000000000007918 */ /* 0x000fc00000000000 */
[----:B------:R-:W-:-:S00]  /*21b0*/  NOP ;  /* 0x0000000000007918 */ /* 0x000fc00000000000 */
[----:B------:R-:W-:-:S00]  /*21c0*/  NOP ;  /* 0x0000000000007918 */ /* 0x000fc00000000000 */
[----:B------:R-:W-:-:S00]  /*21d0*/  NOP ;  /* 0x0000000000007918 */ /* 0x000fc00000000000 */
[----:B------:R-:W-:-:S00]  /*21e0*/  NOP ;  /* 0x0000000000007918 */ /* 0x000fc00000000000 */
[----:B------:R-:W-:-:S00]  /*21f0*/  NOP ;  /* 0x0000000000007918 */ /* 0x000fc00000000000 */
.L_x_52:


//--------------------- .nv.shared.gluon_wgmma    --------------------------
	.section	.nv.shared.gluon_wgmma,"aw",@nobits
	.sectionflags	@""
	.align	16
	.zero		1024


//--------------------- .nv.shared.reserved.0     --------------------------
	.section	.nv.shared.reserved.0,"aw",@nobits
	.weak		__nv_reservedSMEM_offset_0_alias
	.size		__nv_reservedSMEM_offset_0_alias, 0, 0
	.other		__nv_reservedSMEM_offset_0_alias,@"STO_CUDA_RESERVED_SHARED STV_DEFAULT"
__nv_reservedSMEM_offset_0_alias:
	.zero		0


//--------------------- .nv.constant0.gluon_wgmma --------------------------
	.section	.nv.constant0.gluon_wgmma,"a",@progbits
	.sectionflags	@""
	.align	4
.nv.constant0.gluon_wgmma:
	.zero		608


//--------------------- SYMBOLS --------------------------

	.type		.nv.reservedSmem.offset0,@object
	.size		.nv.reservedSmem.offset0,0x4
